// auto-generated by cutlass_sweep.gemm — config: {"arch": "sm_90", "cluster_m": 1, "cluster_n": 1, "dtype": "bf16", "stages": 4, "tile_k": 64, "tile_m": 128, "tile_n": 128}
#include "cutlass/cutlass.h"
#include "cutlass/gemm/collective/collective_builder.hpp"
#include "cutlass/gemm/device/gemm_universal_adapter.h"
#include "cutlass/gemm/kernel/gemm_universal.hpp"
#include "cutlass/epilogue/collective/collective_builder.hpp"

using ElemA = cutlass::bfloat16_t;
using ElemB = cutlass::bfloat16_t;
using ElemCD = cutlass::bfloat16_t;
using Acc  = float;
using TileShape    = cute::Shape<cute::_128, cute::_128, cute::_64>;
using ClusterShape = cute::Shape<cute::_1, cute::_1, cute::_1>;

using CollectiveEpilogue = typename cutlass::epilogue::collective::CollectiveBuilder<
    cutlass::arch::Sm90, cutlass::arch::OpClassTensorOp,
    TileShape, ClusterShape,
    cutlass::epilogue::collective::EpilogueTileAuto,
    Acc, Acc,
    ElemCD, cutlass::layout::RowMajor, 128 / cutlass::sizeof_bits<ElemCD>::value,
    ElemCD, cutlass::layout::RowMajor, 128 / cutlass::sizeof_bits<ElemCD>::value,
    cutlass::epilogue::collective::EpilogueScheduleAuto
  >::CollectiveOp;

using CollectiveMainloop = typename cutlass::gemm::collective::CollectiveBuilder<
    cutlass::arch::Sm90, cutlass::arch::OpClassTensorOp,
    ElemA, cutlass::layout::RowMajor, 128 / cutlass::sizeof_bits<ElemA>::value,
    ElemB, cutlass::layout::ColumnMajor, 128 / cutlass::sizeof_bits<ElemB>::value,
    Acc,
    TileShape, ClusterShape,
    cutlass::gemm::collective::StageCount<4>,
    cutlass::gemm::collective::KernelScheduleAuto
  >::CollectiveOp;

using GemmKernel = cutlass::gemm::kernel::GemmUniversal<
    cute::Shape<int,int,int,int>,
    CollectiveMainloop,
    CollectiveEpilogue
>;
using Gemm = cutlass::gemm::device::GemmUniversalAdapter<GemmKernel>;

// Force the device kernel symbol into the cubin without needing a host main.
auto* _anchor = &cutlass::device_kernel<GemmKernel>;


// ===== COMPILED SASS (sm_90a) =====

	.target	sm_90a

	.elftype	@"ET_EXEC"


//--------------------- .note.nv.tkinfo           --------------------------
	.section	.note.nv.tkinfo,"",@"SHT_NOTE"
	.sectionflags	@"SHF_NOTE_NV_TKINFO"
	.tkinfo
        /*0018*/ 	.word	0x00000002
        /*0030*/ 	.string	""
        /*0030*/ 	.string	"ptxas"
        /*0030*/ 	.string	"Cuda compilation tools, release 13.0, V13.0.88"
        /*0030*/ 	.string	"Build cuda_13.0.r13.0/compiler.36424714_0"
        /*0030*/ 	.string	"-arch sm_90a -m 64 "



//--------------------- .note.nv.cuinfo           --------------------------
	.section	.note.nv.cuinfo,"",@"SHT_NOTE"
	.sectionflags	@"SHF_NOTE_NV_CUINFO"
        /*0018*/ 	.short	0x0002
        /*001a*/ 	.short	0x005a
        /*001c*/ 	.short	0x0082
	.zero		2


//--------------------- .nv.info                  --------------------------
	.section	.nv.info,"",@"SHT_CUDA_INFO"
	.align	4


	//----- nvinfo : EIATTR_REGCOUNT
	.align		4
        /*0000*/ 	.byte	0x04, 0x2f
        /*0002*/ 	.short	(.L_15 - .L_14)
	.align		4
.L_14:
        /*0004*/ 	.word	index@(_ZN7cutlass13device_kernelINS_4gemm6kernel13GemmUniversalIN4cute5tupleIJiiiiEEENS1_10collective13CollectiveMmaINS1_34MainloopSm90TmaGmmaWarpSpecializedILi4ENS5_IJNS4_1CILi1EEESB_SB_EEENS1_35KernelTmaWarpSpecializedCooperativeEEENS5_IJNSA_ILi128EEESF_NSA_ILi64EEEEEENS_10bfloat16_tENS5_IJlSB_lEEESI_SJ_NS4_8TiledMMAINS4_8MMA_AtomIJNS4_4SM904GMMA28MMA_64x128x16_F32BF16BF16_SSILNSN_5MajorE0ELSP_0ELNSN_7ScaleInE1ELSQ_1EEEEEENS4_6LayoutINS5_IJNSA_ILi2EEESB_SB_EEENS5_IJSB_NSA_ILi0EEESW_EEEEENS5_IJNS4_10UnderscoreESZ_SZ_EEEEENS4_13SM90_TMA_LOADENS4_14ComposedLayoutINS4_7SwizzleILi3ELi4ELi3EEENS4_18smem_ptr_flag_bitsILi16EEENST_INS5_IJNSA_ILi8EEESG_EEENS5_IJSG_SB_EEEEEEEvNS4_8identityES12_S1C_vS1D_EENS_8epilogue10collective6detail29Sm90TmaWarpSpecializedAdapterINS1G_15DefaultEpilogueISI_SJ_SJ_NS1F_6thread17LinearCombinationISI_Li1EffLNS1K_9ScaleType4KindE0ELNS_15FloatRoundStyleE2ESI_EENS1_15EpilogueDefaultEEEEEvvEEEEvNT_6ParamsE)
        /*0008*/ 	.word	0x000000a8


	//----- nvinfo : EIATTR_FRAME_SIZE
	.align		4
.L_15:
        /*000c*/ 	.byte	0x04, 0x11
        /*000e*/ 	.short	(.L_17 - .L_16)
	.align		4
.L_16:
        /*0010*/ 	.word	index@(_ZN7cutlass13device_kernelINS_4gemm6kernel13GemmUniversalIN4cute5tupleIJiiiiEEENS1_10collective13CollectiveMmaINS1_34MainloopSm90TmaGmmaWarpSpecializedILi4ENS5_IJNS4_1CILi1EEESB_SB_EEENS1_35KernelTmaWarpSpecializedCooperativeEEENS5_IJNSA_ILi128EEESF_NSA_ILi64EEEEEENS_10bfloat16_tENS5_IJlSB_lEEESI_SJ_NS4_8TiledMMAINS4_8MMA_AtomIJNS4_4SM904GMMA28MMA_64x128x16_F32BF16BF16_SSILNSN_5MajorE0ELSP_0ELNSN_7ScaleInE1ELSQ_1EEEEEENS4_6LayoutINS5_IJNSA_ILi2EEESB_SB_EEENS5_IJSB_NSA_ILi0EEESW_EEEEENS5_IJNS4_10UnderscoreESZ_SZ_EEEEENS4_13SM90_TMA_LOADENS4_14ComposedLayoutINS4_7SwizzleILi3ELi4ELi3EEENS4_18smem_ptr_flag_bitsILi16EEENST_INS5_IJNSA_ILi8EEESG_EEENS5_IJSG_SB_EEEEEEEvNS4_8identityES12_S1C_vS1D_EENS_8epilogue10collective6detail29Sm90TmaWarpSpecializedAdapterINS1G_15DefaultEpilogueISI_SJ_SJ_NS1F_6thread17LinearCombinationISI_Li1EffLNS1K_9ScaleType4KindE0ELNS_15FloatRoundStyleE2ESI_EENS1_15EpilogueDefaultEEEEEvvEEEEvNT_6ParamsE)
        /*0014*/ 	.word	0x00000000


	//----- nvinfo : EIATTR_MIN_STACK_SIZE
	.align		4
.L_17:
        /*0018*/ 	.byte	0x04, 0x12
        /*001a*/ 	.short	(.L_19 - .L_18)
	.align		4
.L_18:
        /*001c*/ 	.word	index@(_ZN7cutlass13device_kernelINS_4gemm6kernel13GemmUniversalIN4cute5tupleIJiiiiEEENS1_10collective13CollectiveMmaINS1_34MainloopSm90TmaGmmaWarpSpecializedILi4ENS5_IJNS4_1CILi1EEESB_SB_EEENS1_35KernelTmaWarpSpecializedCooperativeEEENS5_IJNSA_ILi128EEESF_NSA_ILi64EEEEEENS_10bfloat16_tENS5_IJlSB_lEEESI_SJ_NS4_8TiledMMAINS4_8MMA_AtomIJNS4_4SM904GMMA28MMA_64x128x16_F32BF16BF16_SSILNSN_5MajorE0ELSP_0ELNSN_7ScaleInE1ELSQ_1EEEEEENS4_6LayoutINS5_IJNSA_ILi2EEESB_SB_EEENS5_IJSB_NSA_ILi0EEESW_EEEEENS5_IJNS4_10UnderscoreESZ_SZ_EEEEENS4_13SM90_TMA_LOADENS4_14ComposedLayoutINS4_7SwizzleILi3ELi4ELi3EEENS4_18smem_ptr_flag_bitsILi16EEENST_INS5_IJNSA_ILi8EEESG_EEENS5_IJSG_SB_EEEEEEEvNS4_8identityES12_S1C_vS1D_EENS_8epilogue10collective6detail29Sm90TmaWarpSpecializedAdapterINS1G_15DefaultEpilogueISI_SJ_SJ_NS1F_6thread17LinearCombinationISI_Li1EffLNS1K_9ScaleType4KindE0ELNS_15FloatRoundStyleE2ESI_EENS1_15EpilogueDefaultEEEEEvvEEEEvNT_6ParamsE)
        /*0020*/ 	.word	0x00000000
.L_19:


//--------------------- .nv.compat                --------------------------
	.section	.nv.compat,"",@"SHT_CUDA_COMPAT_INFO"
	.align	4
        /*0000*/ 	.byte	0x02, 0x09, 0x01, 0x00, 0x02, 0x02, 0x04, 0x00, 0x02, 0x05, 0x05, 0x00, 0x03, 0x07, 0x01, 0x01
        /*0010*/ 	.byte	0x02, 0x03, 0x01, 0x00, 0x02, 0x06, 0x01, 0x00, 0x04, 0x0b, 0x08, 0x00, 0x00, 0x00, 0x00, 0x00
        /*0020*/ 	.byte	0x00, 0x00, 0x00, 0x00


//--------------------- .nv.info._ZN7cutlass13device_kernelINS_4gemm6kernel13GemmUniversalIN4cute5tupleIJiiiiEEENS1_10collective13CollectiveMmaINS1_34MainloopSm90TmaGmmaWarpSpecializedILi4ENS5_IJNS4_1CILi1EEESB_SB_EEENS1_35KernelTmaWarpSpecializedCooperativeEEENS5_IJNSA_ILi128EEESF_NSA_ILi64EEEEEENS_10bfloat16_tENS5_IJlSB_lEEESI_SJ_NS4_8TiledMMAINS4_8MMA_AtomIJNS4_4SM904GMMA28MMA_64x128x16_F32BF16BF16_SSILNSN_5MajorE0ELSP_0ELNSN_7ScaleInE1ELSQ_1EEEEEENS4_6LayoutINS5_IJNSA_ILi2EEESB_SB_EEENS5_IJSB_NSA_ILi0EEESW_EEEEENS5_IJNS4_10UnderscoreESZ_SZ_EEEEENS4_13SM90_TMA_LOADENS4_14ComposedLayoutINS4_7SwizzleILi3ELi4ELi3EEENS4_18smem_ptr_flag_bitsILi16EEENST_INS5_IJNSA_ILi8EEESG_EEENS5_IJSG_SB_EEEEEEEvNS4_8identityES12_S1C_vS1D_EENS_8epilogue10collective6detail29Sm90TmaWarpSpecializedAdapterINS1G_15DefaultEpilogueISI_SJ_SJ_NS1F_6thread17LinearCombinationISI_Li1EffLNS1K_9ScaleType4KindE0ELNS_15FloatRoundStyleE2ESI_EENS1_15EpilogueDefaultEEEEEvvEEEEvNT_6ParamsE --------------------------
	.section	.nv.info._ZN7cutlass13device_kernelINS_4gemm6kernel13GemmUniversalIN4cute5tupleIJiiiiEEENS1_10collective13CollectiveMmaINS1_34MainloopSm90TmaGmmaWarpSpecializedILi4ENS5_IJNS4_1CILi1EEESB_SB_EEENS1_35KernelTmaWarpSpecializedCooperativeEEENS5_IJNSA_ILi128EEESF_NSA_ILi64EEEEEENS_10bfloat16_tENS5_IJlSB_lEEESI_SJ_NS4_8TiledMMAINS4_8MMA_AtomIJNS4_4SM904GMMA28MMA_64x128x16_F32BF16BF16_SSILNSN_5MajorE0ELSP_0ELNSN_7ScaleInE1ELSQ_1EEEEEENS4_6LayoutINS5_IJNSA_ILi2EEESB_SB_EEENS5_IJSB_NSA_ILi0EEESW_EEEEENS5_IJNS4_10UnderscoreESZ_SZ_EEEEENS4_13SM90_TMA_LOADENS4_14ComposedLayoutINS4_7SwizzleILi3ELi4ELi3EEENS4_18smem_ptr_flag_bitsILi16EEENST_INS5_IJNSA_ILi8EEESG_EEENS5_IJSG_SB_EEEEEEEvNS4_8identityES12_S1C_vS1D_EENS_8epilogue10collective6detail29Sm90TmaWarpSpecializedAdapterINS1G_15DefaultEpilogueISI_SJ_SJ_NS1F_6thread17LinearCombinationISI_Li1EffLNS1K_9ScaleType4KindE0ELNS_15FloatRoundStyleE2ESI_EENS1_15EpilogueDefaultEEEEEvvEEEEvNT_6ParamsE,"",@"SHT_CUDA_INFO"
	.sectionflags	@""
	.align	4


	//----- nvinfo : EIATTR_CUDA_API_VERSION
	.align		4
        /*0000*/ 	.byte	0x04, 0x37
        /*0002*/ 	.short	(.L_21 - .L_20)
.L_20:
        /*0004*/ 	.word	0x00000082


	//----- nvinfo : EIATTR_KPARAM_INFO
	.align		4
.L_21:
        /*0008*/ 	.byte	0x04, 0x17
        /*000a*/ 	.short	(.L_23 - .L_22)
.L_22:
        /*000c*/ 	.word	0x00000000
        /*0010*/ 	.short	0x0000
        /*0012*/ 	.short	0x0070
        /*0014*/ 	.byte	0x00, 0xf0, 0x01, 0x10


	//----- nvinfo : EIATTR_SPARSE_MMA_MASK
	.align		4
.L_23:
        /*0018*/ 	.byte	0x03, 0x50
        /*001a*/ 	.short	0x0000


	//----- nvinfo : EIATTR_MAXREG_COUNT
	.align		4
        /*001c*/ 	.byte	0x03, 0x1b
        /*001e*/ 	.short	0x00a8


	//----- nvinfo : EIATTR_NUM_BARRIERS
	.align		4
        /*0020*/ 	.byte	0x02, 0x4c
        /*0022*/ 	.byte	0x01
	.zero		1


	//----- nvinfo : EIATTR_EXTERNS
	.align		4
        /*0024*/ 	.byte	0x04, 0x0f
        /*0026*/ 	.short	(.L_25 - .L_24)


	//   ....[0]....
	.align		4
.L_24:
        /*0028*/ 	.word	index@(__assertfail)


	//----- nvinfo : EIATTR_MERCURY_ISA_VERSION
	.align		4
.L_25:
        /*002c*/ 	.byte	0x03, 0x5f
        /*002e*/ 	.short	0x0101


	//----- nvinfo : EIATTR_INT_WARP_WIDE_INSTR_OFFSETS
	.align		4
        /*0030*/ 	.byte	0x04, 0x31
        /*0032*/ 	.short	(.L_27 - .L_26)


	//   ....[0]....
.L_26:
        /*0034*/ 	.word	0x000003b0


	//   ....[1]....
        /*0038*/ 	.word	0x000003c0


	//   ....[2]....
        /*003c*/ 	.word	0x000004e0


	//----- nvinfo : EIATTR_COOP_GROUP_MASK_REGIDS
	.align		4
.L_27:
        /*0040*/ 	.byte	0x04, 0x29
        /*0042*/ 	.short	(.L_29 - .L_28)


	//   ....[0]....
.L_28:
        /*0044*/ 	.word	0xffffffff


	//   ....[1]....
        /*0048*/ 	.word	0xffffffff


	//   ....[2]....
        /*004c*/ 	.word	0xffffffff


	//   ....[3]....
        /*0050*/ 	.word	0xffffffff


	//   ....[4]....
        /*0054*/ 	.word	0xffffffff


	//----- nvinfo : EIATTR_COOP_GROUP_INSTR_OFFSETS
	.align		4
.L_29:
        /*0058*/ 	.byte	0x04, 0x28
        /*005a*/ 	.short	(.L_31 - .L_30)


	//   ....[0]....
.L_30:
        /*005c*/ 	.word	0x00000060


	//   ....[1]....
        /*0060*/ 	.word	0x00000070


	//   ....[2]....
        /*0064*/ 	.word	0x00000130


	//   ....[3]....
        /*0068*/ 	.word	0x000002c0


	//   ....[4]....
        /*006c*/ 	.word	0x000011c0


	//----- nvinfo : EIATTR_REG_RECONFIG
	.align		4
.L_31:
        /*0070*/ 	.byte	0x01, 0x54
	.zero		2


	//----- nvinfo : EIATTR_SYSCALL_OFFSETS
	.align		4
        /*0074*/ 	.byte	0x04, 0x46
        /*0076*/ 	.short	(.L_33 - .L_32)


	//   ....[0]....
.L_32:
        /*0078*/ 	.word	0x000013b0


	//----- nvinfo : EIATTR_MBARRIER_INSTR_OFFSETS
	.align		4
.L_33:
        /*007c*/ 	.byte	0x04, 0x39
        /*007e*/ 	.short	(.L_35 - .L_34)


	//   ....[0]....
.L_34:
        /*0080*/ 	.word	0x00000230
        /*0084*/ 	.word	0x000000ff
        /*0088*/ 	.word	0x00000000
        /*008c*/ 	.short	0x0100
        /*008e*/ 	.byte	0x08
	.zero		1


	//   ....[1]....
        /*0090*/ 	.word	0x00000240
        /*0094*/ 	.word	0x000000ff
        /*0098*/ 	.word	0x00000020
        /*009c*/ 	.short	0x0100
        /*009e*/ 	.byte	0x08
	.zero		1


	//   ....[2]....
        /*00a0*/ 	.word	0x00000250
        /*00a4*/ 	.word	0x000000ff
        /*00a8*/ 	.word	0x00000008
        /*00ac*/ 	.short	0x0100
        /*00ae*/ 	.byte	0x08
	.zero		1


	//   ....[3]....
        /*00b0*/ 	.word	0x00000260
        /*00b4*/ 	.word	0x000000ff
        /*00b8*/ 	.word	0x00000028
        /*00bc*/ 	.short	0x0100
        /*00be*/ 	.byte	0x08
	.zero		1


	//   ....[4]....
        /*00c0*/ 	.word	0x00000270
        /*00c4*/ 	.word	0x000000ff
        /*00c8*/ 	.word	0x00000010
        /*00cc*/ 	.short	0x0100
        /*00ce*/ 	.byte	0x08
	.zero		1


	//   ....[5]....
        /*00d0*/ 	.word	0x00000280
        /*00d4*/ 	.word	0x000000ff
        /*00d8*/ 	.word	0x00000030
        /*00dc*/ 	.short	0x0100
        /*00de*/ 	.byte	0x08
	.zero		1


	//   ....[6]....
        /*00e0*/ 	.word	0x00000290
        /*00e4*/ 	.word	0x000000ff
        /*00e8*/ 	.word	0x00000018
        /*00ec*/ 	.short	0x0100
        /*00ee*/ 	.byte	0x08
	.zero		1


	//   ....[7]....
        /*00f0*/ 	.word	0x000002a0
        /*00f4*/ 	.word	0x000000ff
        /*00f8*/ 	.word	0x00000038
        /*00fc*/ 	.short	0x0100
        /*00fe*/ 	.byte	0x08
	.zero		1


	//   ....[8]....
        /*0100*/ 	.word	0x00000560
        /*0104*/ 	.word	0x000000ff
        /*0108*/ 	.word	0x00000050
        /*010c*/ 	.short	0x0100
        /*010e*/ 	.byte	0x08
	.zero		1


	//   ....[9]....
        /*0110*/ 	.word	0x000005c0
        /*0114*/ 	.word	0x000000ff
        /*0118*/ 	.word	0x00000058
        /*011c*/ 	.short	0x0100
        /*011e*/ 	.byte	0x08
	.zero		1


	//   ....[10]....
        /*0120*/ 	.word	0x00001430
        /*0124*/ 	.word	0x00000003
        /*0128*/ 	.word	0x00000000
        /*012c*/ 	.short	0x010a
        /*012e*/ 	.byte	0x3f
	.zero		1


	//   ....[11]....
        /*0130*/ 	.word	0x00001490
        /*0134*/ 	.word	0x00000003
        /*0138*/ 	.word	0x00000000
        /*013c*/ 	.short	0x010a
        /*013e*/ 	.byte	0x3f
	.zero		1


	//   ....[12]....
        /*0140*/ 	.word	0x000017e0
        /*0144*/ 	.word	0x000000ff
        /*0148*/ 	.word	0x00000000
        /*014c*/ 	.short	0x010a
        /*014e*/ 	.byte	0x07
	.zero		1


	//   ....[13]....
        /*0150*/ 	.word	0x00001820
        /*0154*/ 	.word	0x000000ff
        /*0158*/ 	.word	0x00000000
        /*015c*/ 	.short	0x010a
        /*015e*/ 	.byte	0x07
	.zero		1


	//   ....[14]....
        /*0160*/ 	.word	0x00001a80
        /*0164*/ 	.word	0x000000ff
        /*0168*/ 	.word	0x00000000
        /*016c*/ 	.short	0x0101
        /*016e*/ 	.byte	0x07
	.zero		1


	//   ....[15]....
        /*0170*/ 	.word	0x00001c40
        /*0174*/ 	.word	0x000000ff
        /*0178*/ 	.word	0x00000000
        /*017c*/ 	.short	0x0101
        /*017e*/ 	.byte	0x04
	.zero		1


	//   ....[16]....
        /*0180*/ 	.word	0x00006df0
        /*0184*/ 	.word	0x0000000e
        /*0188*/ 	.word	0x00000020
        /*018c*/ 	.short	0x010a
        /*018e*/ 	.byte	0x3f
	.zero		1


	//   ....[17]....
        /*0190*/ 	.word	0x00007190
        /*0194*/ 	.word	0x00000005
        /*0198*/ 	.word	0x00000058
        /*019c*/ 	.short	0x0101
        /*019e*/ 	.byte	0x3f
	.zero		1


	//   ....[18]....
        /*01a0*/ 	.word	0x000078a0
        /*01a4*/ 	.word	0x00000007
        /*01a8*/ 	.word	0x00000000
        /*01ac*/ 	.short	0x010a
        /*01ae*/ 	.byte	0x3f
	.zero		1


	//   ....[19]....
        /*01b0*/ 	.word	0x00007920
        /*01b4*/ 	.word	0x00000008
        /*01b8*/ 	.word	0x00000000
        /*01bc*/ 	.short	0x010a
        /*01be*/ 	.byte	0x3f
	.zero		1


	//   ....[20]....
        /*01c0*/ 	.word	0x000079b0
        /*01c4*/ 	.word	0x0000000b
        /*01c8*/ 	.word	0x00000000
        /*01cc*/ 	.short	0x010a
        /*01ce*/ 	.byte	0x3f
	.zero		1


	//   ....[21]....
        /*01d0*/ 	.word	0x00007a40
        /*01d4*/ 	.word	0x00000003
        /*01d8*/ 	.word	0x00000000
        /*01dc*/ 	.short	0x010a
        /*01de*/ 	.byte	0x3f
	.zero		1


	//   ....[22]....
        /*01e0*/ 	.word	0x00007aa0
        /*01e4*/ 	.word	0x00000003
        /*01e8*/ 	.word	0x00000000
        /*01ec*/ 	.short	0x010a
        /*01ee*/ 	.byte	0x3f
	.zero		1


	//   ....[23]....
        /*01f0*/ 	.word	0x00007b00
        /*01f4*/ 	.word	0x00000004
        /*01f8*/ 	.word	0x00000000
        /*01fc*/ 	.short	0x010a
        /*01fe*/ 	.byte	0x3f
	.zero		1


	//   ....[24]....
        /*0200*/ 	.word	0x00007bd0
        /*0204*/ 	.word	0x0000000e
        /*0208*/ 	.word	0x00000020
        /*020c*/ 	.short	0x010a
        /*020e*/ 	.byte	0x3f
	.zero		1


	//   ....[25]....
        /*0210*/ 	.word	0x00007ca0
        /*0214*/ 	.word	0x00000007
        /*0218*/ 	.word	0x00000000
        /*021c*/ 	.short	0x010a
        /*021e*/ 	.byte	0x3f
	.zero		1


	//   ....[26]....
        /*0220*/ 	.word	0x00007cf0
        /*0224*/ 	.word	0x00000008
        /*0228*/ 	.word	0x00000000
        /*022c*/ 	.short	0x010a
        /*022e*/ 	.byte	0x3f
	.zero		1


	//   ....[27]....
        /*0230*/ 	.word	0x00007d40
        /*0234*/ 	.word	0x0000000b
        /*0238*/ 	.word	0x00000000
        /*023c*/ 	.short	0x010a
        /*023e*/ 	.byte	0x3f
	.zero		1


	//----- nvinfo : EIATTR_NUM_MBARRIERS
	.align		4
.L_35:
        /*0240*/ 	.byte	0x03, 0x38
        /*0242*/ 	.short	0x000a


	//----- nvinfo : EIATTR_EXIT_INSTR_OFFSETS
	.align		4
        /*0244*/ 	.byte	0x04, 0x1c
        /*0246*/ 	.short	(.L_37 - .L_36)


	//   ....[0]....
.L_36:
        /*0248*/ 	.word	0x00000660


	//   ....[1]....
        /*024c*/ 	.word	0x00000f20


	//   ....[2]....
        /*0250*/ 	.word	0x000064d0


	//   ....[3]....
        /*0254*/ 	.word	0x00006b00


	//   ....[4]....
        /*0258*/ 	.word	0x00007a90


	//----- nvinfo : EIATTR_MAX_THREADS
	.align		4
.L_37:
        /*025c*/ 	.byte	0x04, 0x05
        /*025e*/ 	.short	(.L_39 - .L_38)
.L_38:
        /*0260*/ 	.word	0x00000180
        /*0264*/ 	.word	0x00000001
        /*0268*/ 	.word	0x00000001


	//----- nvinfo : EIATTR_CRS_STACK_SIZE
	.align		4
.L_39:
        /*026c*/ 	.byte	0x04, 0x1e
        /*026e*/ 	.short	(.L_41 - .L_40)
.L_40:
        /*0270*/ 	.word	0x00000000


	//----- nvinfo : EIATTR_CBANK_PARAM_SIZE
	.align		4
.L_41:
        /*0274*/ 	.byte	0x03, 0x19
        /*0276*/ 	.short	0x0470


	//----- nvinfo : EIATTR_PARAM_CBANK
	.align		4
        /*0278*/ 	.byte	0x04, 0x0a
        /*027a*/ 	.short	(.L_43 - .L_42)
	.align		4
.L_42:
        /*027c*/ 	.word	index@(.nv.constant0._ZN7cutlass13device_kernelINS_4gemm6kernel13GemmUniversalIN4cute5tupleIJiiiiEEENS1_10collective13CollectiveMmaINS1_34MainloopSm90TmaGmmaWarpSpecializedILi4ENS5_IJNS4_1CILi1EEESB_SB_EEENS1_35KernelTmaWarpSpecializedCooperativeEEENS5_IJNSA_ILi128EEESF_NSA_ILi64EEEEEENS_10bfloat16_tENS5_IJlSB_lEEESI_SJ_NS4_8TiledMMAINS4_8MMA_AtomIJNS4_4SM904GMMA28MMA_64x128x16_F32BF16BF16_SSILNSN_5MajorE0ELSP_0ELNSN_7ScaleInE1ELSQ_1EEEEEENS4_6LayoutINS5_IJNSA_ILi2EEESB_SB_EEENS5_IJSB_NSA_ILi0EEESW_EEEEENS5_IJNS4_10UnderscoreESZ_SZ_EEEEENS4_13SM90_TMA_LOADENS4_14ComposedLayoutINS4_7SwizzleILi3ELi4ELi3EEENS4_18smem_ptr_flag_bitsILi16EEENST_INS5_IJNSA_ILi8EEESG_EEENS5_IJSG_SB_EEEEEEEvNS4_8identityES12_S1C_vS1D_EENS_8epilogue10collective6detail29Sm90TmaWarpSpecializedAdapterINS1G_15DefaultEpilogueISI_SJ_SJ_NS1F_6thread17LinearCombinationISI_Li1EffLNS1K_9ScaleType4KindE0ELNS_15FloatRoundStyleE2ESI_EENS1_15EpilogueDefaultEEEEEvvEEEEvNT_6ParamsE)
        /*0280*/ 	.short	0x0210
        /*0282*/ 	.short	0x0470


	//----- nvinfo : EIATTR_SW_WAR
	.align		4
.L_43:
        /*0284*/ 	.byte	0x04, 0x36
        /*0286*/ 	.short	(.L_45 - .L_44)
.L_44:
        /*0288*/ 	.word	0x00000008
.L_45:


//--------------------- .nv.callgraph             --------------------------
	.section	.nv.callgraph,"",@"SHT_CUDA_CALLGRAPH"
	.align	4
	.sectionentsize	8
	.align		4
        /*0000*/ 	.word	0x00000000
	.align		4
        /*0004*/ 	.word	0xffffffff
	.align		4
        /*0008*/ 	.word	index@(_ZN7cutlass13device_kernelINS_4gemm6kernel13GemmUniversalIN4cute5tupleIJiiiiEEENS1_10collective13CollectiveMmaINS1_34MainloopSm90TmaGmmaWarpSpecializedILi4ENS5_IJNS4_1CILi1EEESB_SB_EEENS1_35KernelTmaWarpSpecializedCooperativeEEENS5_IJNSA_ILi128EEESF_NSA_ILi64EEEEEENS_10bfloat16_tENS5_IJlSB_lEEESI_SJ_NS4_8TiledMMAINS4_8MMA_AtomIJNS4_4SM904GMMA28MMA_64x128x16_F32BF16BF16_SSILNSN_5MajorE0ELSP_0ELNSN_7ScaleInE1ELSQ_1EEEEEENS4_6LayoutINS5_IJNSA_ILi2EEESB_SB_EEENS5_IJSB_NSA_ILi0EEESW_EEEEENS5_IJNS4_10UnderscoreESZ_SZ_EEEEENS4_13SM90_TMA_LOADENS4_14ComposedLayoutINS4_7SwizzleILi3ELi4ELi3EEENS4_18smem_ptr_flag_bitsILi16EEENST_INS5_IJNSA_ILi8EEESG_EEENS5_IJSG_SB_EEEEEEEvNS4_8identityES12_S1C_vS1D_EENS_8epilogue10collective6detail29Sm90TmaWarpSpecializedAdapterINS1G_15DefaultEpilogueISI_SJ_SJ_NS1F_6thread17LinearCombinationISI_Li1EffLNS1K_9ScaleType4KindE0ELNS_15FloatRoundStyleE2ESI_EENS1_15EpilogueDefaultEEEEEvvEEEEvNT_6ParamsE)
	.align		4
        /*000c*/ 	.word	index@(__assertfail)
	.align		4
        /*0010*/ 	.word	0x00000000
	.align		4
        /*0014*/ 	.word	0xfffffffe
	.align		4
        /*0018*/ 	.word	0x00000000
	.align		4
        /*001c*/ 	.word	0xfffffffd
	.align		4
        /*0020*/ 	.word	0x00000000
	.align		4
        /*0024*/ 	.word	0xfffffffc


//--------------------- .nv.constant4             --------------------------
	.section	.nv.constant4,"a",@progbits
	.align	8
	.align		8
.nv.constant4:
        /*0000*/ 	.dword	__assertfail
	.align		8
        /*0008*/ 	.dword	__unnamed_1
	.align		8
        /*0010*/ 	.dword	_ZN39_INTERNAL_cd5095de_4_k_cu_9e1760a1_30264cuda3std3__45__cpo5beginE
	.align		8
        /*0018*/ 	.dword	_ZN39_INTERNAL_cd5095de_4_k_cu_9e1760a1_30264cuda3std3__45__cpo3endE
	.align		8
        /*0020*/ 	.dword	_ZN39_INTERNAL_cd5095de_4_k_cu_9e1760a1_30264cuda3std3__45__cpo6cbeginE
	.align		8
        /*0028*/ 	.dword	_ZN39_INTERNAL_cd5095de_4_k_cu_9e1760a1_30264cuda3std3__45__cpo4cendE
	.align		8
        /*0030*/ 	.dword	_ZN39_INTERNAL_cd5095de_4_k_cu_9e1760a1_30264cuda3std3__441_GLOBAL__N__cd5095de_4_k_cu_9e1760a1_30266ignoreE
	.align		8
        /*0038*/ 	.dword	_ZN39_INTERNAL_cd5095de_4_k_cu_9e1760a1_30264cuda3std3__419piecewise_constructE
	.align		8
        /*0040*/ 	.dword	_ZN39_INTERNAL_cd5095de_4_k_cu_9e1760a1_30264cuda3std3__48in_placeE
	.align		8
        /*0048*/ 	.dword	_ZN39_INTERNAL_cd5095de_4_k_cu_9e1760a1_30264cuda3std6ranges3__45__cpo4swapE
	.align		8
        /*0050*/ 	.dword	_ZN39_INTERNAL_cd5095de_4_k_cu_9e1760a1_30264cuda3std6ranges3__45__cpo9iter_moveE
	.align		8
        /*0058*/ 	.dword	_ZN39_INTERNAL_cd5095de_4_k_cu_9e1760a1_30264cute7productE
	.align		8
        /*0060*/ 	.dword	_ZN39_INTERNAL_cd5095de_4_k_cu_9e1760a1_30264cute1_E
	.align		8
        /*0068*/ 	.dword	$str$22
	.align		8
        /*0070*/ 	.dword	$str$23


//--------------------- .text._ZN7cutlass13device_kernelINS_4gemm6kernel13GemmUniversalIN4cute5tupleIJiiiiEEENS1_10collective13CollectiveMmaINS1_34MainloopSm90TmaGmmaWarpSpecializedILi4ENS5_IJNS4_1CILi1EEESB_SB_EEENS1_35KernelTmaWarpSpecializedCooperativeEEENS5_IJNSA_ILi128EEESF_NSA_ILi64EEEEEENS_10bfloat16_tENS5_IJlSB_lEEESI_SJ_NS4_8TiledMMAINS4_8MMA_AtomIJNS4_4SM904GMMA28MMA_64x128x16_F32BF16BF16_SSILNSN_5MajorE0ELSP_0ELNSN_7ScaleInE1ELSQ_1EEEEEENS4_6LayoutINS5_IJNSA_ILi2EEESB_SB_EEENS5_IJSB_NSA_ILi0EEESW_EEEEENS5_IJNS4_10UnderscoreESZ_SZ_EEEEENS4_13SM90_TMA_LOADENS4_14ComposedLayoutINS4_7SwizzleILi3ELi4ELi3EEENS4_18smem_ptr_flag_bitsILi16EEENST_INS5_IJNSA_ILi8EEESG_EEENS5_IJSG_SB_EEEEEEEvNS4_8identityES12_S1C_vS1D_EENS_8epilogue10collective6detail29Sm90TmaWarpSpecializedAdapterINS1G_15DefaultEpilogueISI_SJ_SJ_NS1F_6thread17LinearCombinationISI_Li1EffLNS1K_9ScaleType4KindE0ELNS_15FloatRoundStyleE2ESI_EENS1_15EpilogueDefaultEEEEEvvEEEEvNT_6ParamsE --------------------------
	.section	.text._ZN7cutlass13device_kernelINS_4gemm6kernel13GemmUniversalIN4cute5tupleIJiiiiEEENS1_10collective13CollectiveMmaINS1_34MainloopSm90TmaGmmaWarpSpecializedILi4ENS5_IJNS4_1CILi1EEESB_SB_EEENS1_35KernelTmaWarpSpecializedCooperativeEEENS5_IJNSA_ILi128EEESF_NSA_ILi64EEEEEENS_10bfloat16_tENS5_IJlSB_lEEESI_SJ_NS4_8TiledMMAINS4_8MMA_AtomIJNS4_4SM904GMMA28MMA_64x128x16_F32BF16BF16_SSILNSN_5MajorE0ELSP_0ELNSN_7ScaleInE1ELSQ_1EEEEEENS4_6LayoutINS5_IJNSA_ILi2EEESB_SB_EEENS5_IJSB_NSA_ILi0EEESW_EEEEENS5_IJNS4_10UnderscoreESZ_SZ_EEEEENS4_13SM90_TMA_LOADENS4_14ComposedLayoutINS4_7SwizzleILi3ELi4ELi3EEENS4_18smem_ptr_flag_bitsILi16EEENST_INS5_IJNSA_ILi8EEESG_EEENS5_IJSG_SB_EEEEEEEvNS4_8identityES12_S1C_vS1D_EENS_8epilogue10collective6detail29Sm90TmaWarpSpecializedAdapterINS1G_15DefaultEpilogueISI_SJ_SJ_NS1F_6thread17LinearCombinationISI_Li1EffLNS1K_9ScaleType4KindE0ELNS_15FloatRoundStyleE2ESI_EENS1_15EpilogueDefaultEEEEEvvEEEEvNT_6ParamsE,"ax",@progbits
	.align	128
.text._ZN7cutlass13device_kernelINS_4gemm6kernel13GemmUniversalIN4cute5tupleIJiiiiEEENS1_10collective13CollectiveMmaINS1_34MainloopSm90TmaGmmaWarpSpecializedILi4ENS5_IJNS4_1CILi1EEESB_SB_EEENS1_35KernelTmaWarpSpecializedCooperativeEEENS5_IJNSA_ILi128EEESF_NSA_ILi64EEEEEENS_10bfloat16_tENS5_IJlSB_lEEESI_SJ_NS4_8TiledMMAINS4_8MMA_AtomIJNS4_4SM904GMMA28MMA_64x128x16_F32BF16BF16_SSILNSN_5MajorE0ELSP_0ELNSN_7ScaleInE1ELSQ_1EEEEEENS4_6LayoutINS5_IJNSA_ILi2EEESB_SB_EEENS5_IJSB_NSA_ILi0EEESW_EEEEENS5_IJNS4_10UnderscoreESZ_SZ_EEEEENS4_13SM90_TMA_LOADENS4_14ComposedLayoutINS4_7SwizzleILi3ELi4ELi3EEENS4_18smem_ptr_flag_bitsILi16EEENST_INS5_IJNSA_ILi8EEESG_EEENS5_IJSG_SB_EEEEEEEvNS4_8identityES12_S1C_vS1D_EENS_8epilogue10collective6detail29Sm90TmaWarpSpecializedAdapterINS1G_15DefaultEpilogueISI_SJ_SJ_NS1F_6thread17LinearCombinationISI_Li1EffLNS1K_9ScaleType4KindE0ELNS_15FloatRoundStyleE2ESI_EENS1_15EpilogueDefaultEEEEEvvEEEEvNT_6ParamsE:
        .type           _ZN7cutlass13device_kernelINS_4gemm6kernel13GemmUniversalIN4cute5tupleIJiiiiEEENS1_10collective13CollectiveMmaINS1_34MainloopSm90TmaGmmaWarpSpecializedILi4ENS5_IJNS4_1CILi1EEESB_SB_EEENS1_35KernelTmaWarpSpecializedCooperativeEEENS5_IJNSA_ILi128EEESF_NSA_ILi64EEEEEENS_10bfloat16_tENS5_IJlSB_lEEESI_SJ_NS4_8TiledMMAINS4_8MMA_AtomIJNS4_4SM904GMMA28MMA_64x128x16_F32BF16BF16_SSILNSN_5MajorE0ELSP_0ELNSN_7ScaleInE1ELSQ_1EEEEEENS4_6LayoutINS5_IJNSA_ILi2EEESB_SB_EEENS5_IJSB_NSA_ILi0EEESW_EEEEENS5_IJNS4_10UnderscoreESZ_SZ_EEEEENS4_13SM90_TMA_LOADENS4_14ComposedLayoutINS4_7SwizzleILi3ELi4ELi3EEENS4_18smem_ptr_flag_bitsILi16EEENST_INS5_IJNSA_ILi8EEESG_EEENS5_IJSG_SB_EEEEEEEvNS4_8identityES12_S1C_vS1D_EENS_8epilogue10collective6detail29Sm90TmaWarpSpecializedAdapterINS1G_15DefaultEpilogueISI_SJ_SJ_NS1F_6thread17LinearCombinationISI_Li1EffLNS1K_9ScaleType4KindE0ELNS_15FloatRoundStyleE2ESI_EENS1_15EpilogueDefaultEEEEEvvEEEEvNT_6ParamsE,@function
        .size           _ZN7cutlass13device_kernelINS_4gemm6kernel13GemmUniversalIN4cute5tupleIJiiiiEEENS1_10collective13CollectiveMmaINS1_34MainloopSm90TmaGmmaWarpSpecializedILi4ENS5_IJNS4_1CILi1EEESB_SB_EEENS1_35KernelTmaWarpSpecializedCooperativeEEENS5_IJNSA_ILi128EEESF_NSA_ILi64EEEEEENS_10bfloat16_tENS5_IJlSB_lEEESI_SJ_NS4_8TiledMMAINS4_8MMA_AtomIJNS4_4SM904GMMA28MMA_64x128x16_F32BF16BF16_SSILNSN_5MajorE0ELSP_0ELNSN_7ScaleInE1ELSQ_1EEEEEENS4_6LayoutINS5_IJNSA_ILi2EEESB_SB_EEENS5_IJSB_NSA_ILi0EEESW_EEEEENS5_IJNS4_10UnderscoreESZ_SZ_EEEEENS4_13SM90_TMA_LOADENS4_14ComposedLayoutINS4_7SwizzleILi3ELi4ELi3EEENS4_18smem_ptr_flag_bitsILi16EEENST_INS5_IJNSA_ILi8EEESG_EEENS5_IJSG_SB_EEEEEEEvNS4_8identityES12_S1C_vS1D_EENS_8epilogue10collective6detail29Sm90TmaWarpSpecializedAdapterINS1G_15DefaultEpilogueISI_SJ_SJ_NS1F_6thread17LinearCombinationISI_Li1EffLNS1K_9ScaleType4KindE0ELNS_15FloatRoundStyleE2ESI_EENS1_15EpilogueDefaultEEEEEvvEEEEvNT_6ParamsE,(.L_x_194 - _ZN7cutlass13device_kernelINS_4gemm6kernel13GemmUniversalIN4cute5tupleIJiiiiEEENS1_10collective13CollectiveMmaINS1_34MainloopSm90TmaGmmaWarpSpecializedILi4ENS5_IJNS4_1CILi1EEESB_SB_EEENS1_35KernelTmaWarpSpecializedCooperativeEEENS5_IJNSA_ILi128EEESF_NSA_ILi64EEEEEENS_10bfloat16_tENS5_IJlSB_lEEESI_SJ_NS4_8TiledMMAINS4_8MMA_AtomIJNS4_4SM904GMMA28MMA_64x128x16_F32BF16BF16_SSILNSN_5MajorE0ELSP_0ELNSN_7ScaleInE1ELSQ_1EEEEEENS4_6LayoutINS5_IJNSA_ILi2EEESB_SB_EEENS5_IJSB_NSA_ILi0EEESW_EEEEENS5_IJNS4_10UnderscoreESZ_SZ_EEEEENS4_13SM90_TMA_LOADENS4_14ComposedLayoutINS4_7SwizzleILi3ELi4ELi3EEENS4_18smem_ptr_flag_bitsILi16EEENST_INS5_IJNSA_ILi8EEESG_EEENS5_IJSG_SB_EEEEEEEvNS4_8identityES12_S1C_vS1D_EENS_8epilogue10collective6detail29Sm90TmaWarpSpecializedAdapterINS1G_15DefaultEpilogueISI_SJ_SJ_NS1F_6thread17LinearCombinationISI_Li1EffLNS1K_9ScaleType4KindE0ELNS_15FloatRoundStyleE2ESI_EENS1_15EpilogueDefaultEEEEEvvEEEEvNT_6ParamsE)
        .other          _ZN7cutlass13device_kernelINS_4gemm6kernel13GemmUniversalIN4cute5tupleIJiiiiEEENS1_10collective13CollectiveMmaINS1_34MainloopSm90TmaGmmaWarpSpecializedILi4ENS5_IJNS4_1CILi1EEESB_SB_EEENS1_35KernelTmaWarpSpecializedCooperativeEEENS5_IJNSA_ILi128EEESF_NSA_ILi64EEEEEENS_10bfloat16_tENS5_IJlSB_lEEESI_SJ_NS4_8TiledMMAINS4_8MMA_AtomIJNS4_4SM904GMMA28MMA_64x128x16_F32BF16BF16_SSILNSN_5MajorE0ELSP_0ELNSN_7ScaleInE1ELSQ_1EEEEEENS4_6LayoutINS5_IJNSA_ILi2EEESB_SB_EEENS5_IJSB_NSA_ILi0EEESW_EEEEENS5_IJNS4_10UnderscoreESZ_SZ_EEEEENS4_13SM90_TMA_LOADENS4_14ComposedLayoutINS4_7SwizzleILi3ELi4ELi3EEENS4_18smem_ptr_flag_bitsILi16EEENST_INS5_IJNSA_ILi8EEESG_EEENS5_IJSG_SB_EEEEEEEvNS4_8identityES12_S1C_vS1D_EENS_8epilogue10collective6detail29Sm90TmaWarpSpecializedAdapterINS1G_15DefaultEpilogueISI_SJ_SJ_NS1F_6thread17LinearCombinationISI_Li1EffLNS1K_9ScaleType4KindE0ELNS_15FloatRoundStyleE2ESI_EENS1_15EpilogueDefaultEEEEEvvEEEEvNT_6ParamsE,@"STO_CUDA_ENTRY STV_DEFAULT"
_ZN7cutlass13device_kernelINS_4gemm6kernel13GemmUniversalIN4cute5tupleIJiiiiEEENS1_10collective13CollectiveMmaINS1_34MainloopSm90TmaGmmaWarpSpecializedILi4ENS5_IJNS4_1CILi1EEESB_SB_EEENS1_35KernelTmaWarpSpecializedCooperativeEEENS5_IJNSA_ILi128EEESF_NSA_ILi64EEEEEENS_10bfloat16_tENS5_IJlSB_lEEESI_SJ_NS4_8TiledMMAINS4_8MMA_AtomIJNS4_4SM904GMMA28MMA_64x128x16_F32BF16BF16_SSILNSN_5MajorE0ELSP_0ELNSN_7ScaleInE1ELSQ_1EEEEEENS4_6LayoutINS5_IJNSA_ILi2EEESB_SB_EEENS5_IJSB_NSA_ILi0EEESW_EEEEENS5_IJNS4_10UnderscoreESZ_SZ_EEEEENS4_13SM90_TMA_LOADENS4_14ComposedLayoutINS4_7SwizzleILi3ELi4ELi3EEENS4_18smem_ptr_flag_bitsILi16EEENST_INS5_IJNSA_ILi8EEESG_EEENS5_IJSG_SB_EEEEEEEvNS4_8identityES12_S1C_vS1D_EENS_8epilogue10collective6detail29Sm90TmaWarpSpecializedAdapterINS1G_15DefaultEpilogueISI_SJ_SJ_NS1F_6thread17LinearCombinationISI_Li1EffLNS1K_9ScaleType4KindE0ELNS_15FloatRoundStyleE2ESI_EENS1_15EpilogueDefaultEEEEEvvEEEEvNT_6ParamsE:
[----:B------:R-:W0:Y:S01]  /*0000*/  LDC R1, c[0x0][0x28] ;  /* 0x00000a00ff017b82 */ /* 0x000e220000000800 */
[----:B------:R-:W1:Y:S01]  /*0010*/  S2R R4, SR_TID.X ;  /* 0x0000000000047919 */ /* 0x000e620000002100 */
[----:B------:R-:W-:Y:S01]  /*0020*/  ELECT P0, URZ, PT ;  /* 0x00000000003f782f */ /* 0x000fe20003800000 */
[----:B------:R-:W-:Y:S01]  /*0030*/  BSSY B0, `(.L_x_0) ;  /* 0x000000f000007945 */ /* 0x000fe20003800000 */
[--C-:B-1----:R-:W-:Y:S02]  /*0040*/  SHF.R.U32.HI R0, RZ, 0x5, R4.reuse ;  /* 0x00000005ff007819 */ /* 0x102fe40000011604 */
[----:B------:R-:W-:-:S03]  /*0050*/  SHF.R.U32.HI R14, RZ, 0x7, R4 ;  /* 0x00000007ff0e7819 */ /* 0x000fc60000011604 */
[----:B------:R-:W1:Y:S04]  /*0060*/  SHFL.IDX PT, R5, R0, RZ, 0x1f ;  /* 0x00001fff00057589 */ /* 0x000e6800000e0000 */
[----:B------:R2:W3:Y:S01]  /*0070*/  SHFL.IDX PT, R10, R14, RZ, 0x1f ;  /* 0x00001fff0e0a7589 */ /* 0x0004e200000e0000 */
[----:B-1----:R-:W-:-:S13]  /*0080*/  ISETP.NE.OR P0, PT, R5, RZ, !P0 ;  /* 0x000000ff0500720c */ /* 0x002fda0004705670 */
[----:B0-23--:R-:W-:Y:S05]  /*0090*/  @P0 BRA `(.L_x_1) ;  /* 0x0000000000200947 */ /* 0x00dfea0003800000 */
[----:B------:R-:W-:Y:S02]  /*00a0*/  ULDC.64 UR4, c[0x0][0x198] ;  /* 0x0000660000047ab9 */ /* 0x000fe40000000a00 */
[----:B------:R-:W-:Y:S02]  /*00b0*/  UIADD3 UR6, UP0, UR4, 0xf0, URZ ;  /* 0x000000f004067890 */ /* 0x000fe4000ff1e03f */
[----:B------:R-:W-:Y:S02]  /*00c0*/  UIADD3 UR4, UP1, UR4, 0x1f0, URZ ;  /* 0x000001f004047890 */ /* 0x000fe4000ff3e03f */
[----:B------:R-:W-:Y:S02]  /*00d0*/  UIADD3.X UR7, URZ, UR5, URZ, UP0, !UPT ;  /* 0x000000053f077290 */ /* 0x000fe400087fe43f */
[----:B------:R-:W-:-:S07]  /*00e0*/  UIADD3.X UR5, URZ, UR5, URZ, UP1, !UPT ;  /* 0x000000053f057290 */ /* 0x000fce0008ffe43f */
[----:B------:R0:W-:Y:S02]  /*00f0*/  UTMACCTL.PF [UR6] ;  /* 0x00000000060079b9 */ /* 0x0001e40008040000 */
[----:B------:R0:W-:Y:S02]  /*0100*/  UTMACCTL.PF [UR4] ;  /* 0x00000000040079b9 */ /* 0x0001e40008040000 */
[----:B0-----:R-:W-:Y:S01]  /*0110*/  NOP ;  /* 0x0000000000007918 */ /* 0x001fe20000000000 */
.L_x_1:
[----:B------:R-:W-:Y:S05]  /*0120*/  BSYNC B0 ;  /* 0x0000000000007941 */ /* 0x000fea0003800000 */
.L_x_0:
[----:B------:R-:W0:Y:S02]  /*0130*/  SHFL.IDX PT, R2, R0, RZ, 0x1f ;  /* 0x00001fff00027589 */ /* 0x000e2400000e0000 */
[----:B0-----:R-:W-:-:S13]  /*0140*/  ISETP.NE.AND P0, PT, R2, RZ, PT ;  /* 0x000000ff0200720c */ /* 0x001fda0003f05270 */
[----:B------:R-:W-:Y:S05]  /*0150*/  @P0 BRA `(.L_x_2) ;  /* 0x0000000000580947 */ /* 0x000fea0003800000 */
[----:B------:R-:W0:Y:S01]  /*0160*/  S2UR UR8, SR_CgaCtaId ;  /* 0x00000000000879c3 */ /* 0x000e220000008800 */
[----:B------:R-:W-:Y:S01]  /*0170*/  UMOV UR4, 0x400 ;  /* 0x0000040000047882 */ /* 0x000fe20000000000 */
[----:B------:R-:W-:Y:S01]  /*0180*/  UMOV UR5, 0x1 ;  /* 0x0000000100057882 */ /* 0x000fe20000000000 */
[----:B------:R-:W-:Y:S01]  /*0190*/  UMOV UR6, 0x100 ;  /* 0x0000010000067882 */ /* 0x000fe20000000000 */
[----:B------:R-:W-:Y:S01]  /*01a0*/  ELECT P0, URZ, PT ;  /* 0x00000000003f782f */ /* 0x000fe20003800000 */
[----:B------:R-:W-:-:S04]  /*01b0*/  UIADD3 UR6, -UR6, 0x100000, URZ ;  /* 0x0010000006067890 */ /* 0x000fc8000fffe13f */
[----:B------:R-:W-:Y:S02]  /*01c0*/  USHF.L.U32 UR7, UR6, 0xb, URZ ;  /* 0x0000000b06077899 */ /* 0x000fe4000800063f */
[----:B------:R-:W-:Y:S02]  /*01d0*/  USHF.L.U32 UR6, UR6, 0x1, URZ ;  /* 0x0000000106067899 */ /* 0x000fe4000800063f */
[----:B0-----:R-:W-:Y:S02]  /*01e0*/  ULEA UR8, UR8, UR4, 0x18 ;  /* 0x0000000408087291 */ /* 0x001fe4000f8ec03f */
[----:B------:R-:W-:-:S04]  /*01f0*/  UIADD3 UR4, -UR5, 0x100000, URZ ;  /* 0x0010000005047890 */ /* 0x000fc8000fffe13f */
[----:B------:R-:W-:Y:S02]  /*0200*/  USHF.L.U32 UR5, UR4, 0xb, URZ ;  /* 0x0000000b04057899 */ /* 0x000fe4000800063f */
[----:B------:R-:W-:Y:S01]  /*0210*/  USHF.L.U32 UR4, UR4, 0x1, URZ ;  /* 0x0000000104047899 */ /* 0x000fe2000800063f */
[----:B------:R-:W0:Y:S11]  /*0220*/  FENCE.VIEW.ASYNC.S ;  /* 0x00000000000073c6 */ /* 0x000e360000000000 */
[----:B0-----:R0:W1:Y:S01]  /*0230*/  SYNCS.EXCH.64 URZ, [UR8], UR4 ;  /* 0x00000004083f75b2 */ /* 0x0010620008000100 */
[----:B------:R0:W2:Y:S01]  /*0240*/  SYNCS.EXCH.64 URZ, [UR8+0x20], UR6 ;  /* 0x00002006083f75b2 */ /* 0x0000a20008000100 */
[----:B------:R0:W3:Y:S01]  /*0250*/  SYNCS.EXCH.64 URZ, [UR8+0x8], UR4 ;  /* 0x00000804083f75b2 */ /* 0x0000e20008000100 */
[----:B------:R0:W4:Y:S01]  /*0260*/  SYNCS.EXCH.64 URZ, [UR8+0x28], UR6 ;  /* 0x00002806083f75b2 */ /* 0x0001220008000100 */
[----:B------:R0:W0:Y:S01]  /*0270*/  SYNCS.EXCH.64 URZ, [UR8+0x10], UR4 ;  /* 0x00001004083f75b2 */ /* 0x0000220008000100 */
[----:B------:R0:W0:Y:S01]  /*0280*/  SYNCS.EXCH.64 URZ, [UR8+0x30], UR6 ;  /* 0x00003006083f75b2 */ /* 0x0000220008000100 */
[----:B------:R0:W0:Y:S01]  /*0290*/  SYNCS.EXCH.64 URZ, [UR8+0x18], UR4 ;  /* 0x00001804083f75b2 */ /* 0x0000220008000100 */
[----:B------:R0:W0:Y:S01]  /*02a0*/  SYNCS.EXCH.64 URZ, [UR8+0x38], UR6 ;  /* 0x00003806083f75b2 */ /* 0x0000220008000100 */
[----:B------:R-:W-:Y:S01]  /*02b0*/  NOP ;  /* 0x0000000000007918 */ /* 0x000fe20000000000 */
.L_x_2:
[----:B------:R-:W5:Y:S01]  /*02c0*/  SHFL.IDX PT, R0, R0, RZ, 0x1f ;  /* 0x00001fff00007589 */ /* 0x000f6200000e0000 */
[----:B------:R-:W-:Y:S01]  /*02d0*/  ELECT P0, URZ, PT ;  /* 0x00000000003f782f */ /* 0x000fe20003800000 */
[----:B------:R-:W1:Y:S01]  /*02e0*/  LDC R2, c[0x0][0x65c] ;  /* 0x00019700ff027b82 */ /* 0x000e620000000800 */
[----:B0-----:R-:W-:Y:S01]  /*02f0*/  UMOV UR4, 0x20 ;  /* 0x0000002000047882 */ /* 0x001fe20000000000 */
[----:B------:R-:W0:Y:S01]  /*0300*/  S2R R3, SR_CTAID.Y ;  /* 0x0000000000037919 */ /* 0x000e220000002600 */
[----:B------:R-:W-:Y:S01]  /*0310*/  NOP ;  /* 0x0000000000007918 */ /* 0x000fe20000000000 */
[----:B------:R-:W-:Y:S01]  /*0320*/  ISETP.NE.AND P2, PT, R10, RZ, PT ;  /* 0x000000ff0a00720c */ /* 0x000fe20003f45270 */
[----:B------:R-:W-:Y:S01]  /*0330*/  NOP ;  /* 0x0000000000007918 */ /* 0x000fe20000000000 */
[----:B------:R-:W2:Y:S01]  /*0340*/  S2R R6, SR_CTAID.X ;  /* 0x0000000000067919 */ /* 0x000ea20000002500 */
[----:B------:R-:W-:Y:S01]  /*0350*/  IMAD.MOV.U32 R7, RZ, RZ, RZ ;  /* 0x000000ffff077224 */ /* 0x000fe200078e00ff */
[----:B-----5:R-:W-:-:S02]  /*0360*/  ISETP.NE.OR P0, PT, R0, RZ, !P0 ;  /* 0x000000ff0000720c */ /* 0x020fc40004705670 */
[----:B-1----:R-:W-:-:S04]  /*0370*/  ISETP.NE.AND P3, PT, R2, 0x1, PT ;  /* 0x000000010200780c */ /* 0x002fc80003f65270 */
[----:B------:R-:W-:Y:S02]  /*0380*/  P2R R0, PR, RZ, 0x8 ;  /* 0x00000008ff007803 */ /* 0x000fe40000000000 */
[----:B------:R-:W-:-:S04]  /*0390*/  SHF.R.S32.HI R0, RZ, 0x1f, R5 ;  /* 0x0000001fff007819 */ /* 0x000fc80000011405 */
[----:B------:R-:W-:Y:S01]  /*03a0*/  LEA.HI R0, R0, R5, RZ, 0x2 ;  /* 0x0000000500007211 */ /* 0x000fe200078f10ff */
[----:B------:R-:W-:Y:S01]  /*03b0*/  VOTEU.ALL UP0, P0 ;  /* 0x00000000003f7886 */ /* 0x000fe20000000000 */
[----:B------:R-:W-:Y:S01]  /*03c0*/  VOTEU.ALL UP1, P0 ;  /* 0x00000000003f7886 */ /* 0x000fe20000020000 */
[----:B------:R-:W2:Y:S01]  /*03d0*/  @P3 LDC R17, c[0x0][0x10] ;  /* 0x00000400ff113b82 */ /* 0x000ea20000000800 */
[----:B------:R-:W-:Y:S01]  /*03e0*/  LOP3.LUT R0, R0, 0xfffffffc, RZ, 0xc0, !PT ;  /* 0xfffffffc00007812 */ /* 0x000fe200078ec0ff */
[----:B0-----:R-:W-:Y:S01]  /*03f0*/  @P3 IMAD.MOV.U32 R8, RZ, RZ, R3 ;  /* 0x000000ffff083224 */ /* 0x001fe200078e0003 */
[----:B------:R-:W-:Y:S01]  /*0400*/  @!UP0 UMOV UR6, 0x400 ;  /* 0x0000040000068882 */ /* 0x000fe20000000000 */
[----:B------:R-:W-:-:S04]  /*0410*/  @!UP0 UIADD3 UR4, -UR4, 0x100000, URZ ;  /* 0x0010000004048890 */ /* 0x000fc8000fffe13f */
[----:B------:R-:W-:Y:S02]  /*0420*/  @!UP0 USHF.L.U32 UR5, UR4, 0xb, URZ ;  /* 0x0000000b04058899 */ /* 0x000fe4000800063f */
[----:B------:R-:W-:Y:S01]  /*0430*/  @!UP0 USHF.L.U32 UR4, UR4, 0x1, URZ ;  /* 0x0000000104048899 */ /* 0x000fe2000800063f */
[----:B------:R-:W-:Y:S02]  /*0440*/  @P3 IMAD.MOV.U32 R9, RZ, RZ, RZ ;  /* 0x000000ffff093224 */ /* 0x000fe400078e00ff */
[----:B------:R-:W-:Y:S01]  /*0450*/  IMAD.IADD R0, R5, 0x1, -R0 ;  /* 0x0000000105007824 */ /* 0x000fe200078e0a00 */
[----:B------:R-:W0:Y:S01]  /*0460*/  @!UP0 S2UR UR7, SR_CgaCtaId ;  /* 0x00000000000789c3 */ /* 0x000e220000008800 */
[----:B------:R-:W-:-:S03]  /*0470*/  @P3 IMAD.MOV.U32 R5, RZ, RZ, RZ ;  /* 0x000000ffff053224 */ /* 0x000fc600078e00ff */
[----:B------:R-:W-:-:S04]  /*0480*/  ISETP.NE.AND P1, PT, R0, 0x3, PT ;  /* 0x000000030000780c */ /* 0x000fc80003f25270 */
[----:B------:R-:W1:Y:S01]  /*0490*/  @!P3 LDC R11, c[0x0][0xc] ;  /* 0x00000300ff0bbb82 */ /* 0x000e620000000800 */
[----:B--2---:R-:W-:-:S04]  /*04a0*/  @P3 IMAD.WIDE.U32 R16, R6, R17, R8 ;  /* 0x0000001106103225 */ /* 0x004fc800078e0008 */
[----:B------:R-:W-:Y:S01]  /*04b0*/  @P3 IMAD.IADD R17, R17, 0x1, R5 ;  /* 0x0000000111113824 */ /* 0x000fe200078e0205 */
[----:B------:R-:W-:Y:S01]  /*04c0*/  LOP3.LUT R5, R4, 0x7f, RZ, 0xc0, !PT ;  /* 0x0000007f04057812 */ /* 0x000fe200078ec0ff */
[----:B0-----:R-:W-:Y:S01]  /*04d0*/  @!UP0 ULEA UR8, UR7, UR6, 0x18 ;  /* 0x0000000607088291 */ /* 0x001fe2000f8ec03f */
[----:B------:R-:W-:Y:S02]  /*04e0*/  VOTEU.ALL UP0, P0 ;  /* 0x00000000003f7886 */ /* 0x000fe40000000000 */
[----:B------:R-:W-:Y:S01]  /*04f0*/  ULDC UR6, c[0x0][0xc] ;  /* 0x0000030000067ab9 */ /* 0x000fe20000000800 */
[----:B------:R-:W-:Y:S01]  /*0500*/  ISETP.EQ.OR P0, PT, R0, RZ, !P1 ;  /* 0x000000ff0000720c */ /* 0x000fe20004f02670 */
[----:B------:R-:W-:-:S03]  /*0510*/  ULDC UR7, c[0x0][0x10] ;  /* 0x0000040000077ab9 */ /* 0x000fc60000000800 */
[C---:B------:R-:W-:Y:S01]  /*0520*/  ISETP.EQ.AND P0, PT, R10.reuse, RZ, P0 ;  /* 0x000000ff0a00720c */ /* 0x040fe20000702270 */
[----:B------:R-:W-:Y:S02]  /*0530*/  VIADD R10, R10, 0xffffffff ;  /* 0xffffffff0a0a7836 */ /* 0x000fe40000000000 */
[----:B-1----:R-:W-:Y:S01]  /*0540*/  @!P3 IMAD.WIDE.U32 R8, R11, R3, R6 ;  /* 0x000000030b08b225 */ /* 0x002fe200078e0006 */
[----:B------:R-:W0:Y:S02]  /*0550*/  FENCE.VIEW.ASYNC.S ;  /* 0x00000000000073c6 */ /* 0x000e240000000000 */
[----:B0-----:R-:W3:Y:S01]  /*0560*/  @!UP0 SYNCS.EXCH.64 URZ, [UR8+0x50], UR4 ;  /* 0x00005004083f85b2 */ /* 0x001ee20008000100 */
[----:B------:R-:W-:Y:S02]  /*0570*/  SEL R18, RZ, 0x1, !P0 ;  /* 0x00000001ff127807 */ /* 0x000fe40004000000 */
[----:B------:R-:W-:Y:S01]  /*0580*/  ISETP.GE.U32.AND P1, PT, R10, 0x2, PT ;  /* 0x000000020a00780c */ /* 0x000fe20003f26070 */
[----:B------:R-:W-:-:S02]  /*0590*/  @!P3 IMAD.MOV.U32 R16, RZ, RZ, R8 ;  /* 0x000000ffff10b224 */ /* 0x000fc400078e0008 */
[----:B------:R-:W-:Y:S01]  /*05a0*/  @!P3 IMAD.MOV.U32 R17, RZ, RZ, R9 ;  /* 0x000000ffff11b224 */ /* 0x000fe200078e0009 */
[----:B------:R-:W-:Y:S01]  /*05b0*/  SEL R18, R18, 0x2, P1 ;  /* 0x0000000212127807 */ /* 0x000fe20000800000 */
[----:B------:R0:W3:Y:S01]  /*05c0*/  @!UP1 SYNCS.EXCH.64 URZ, [UR8+0x58], UR4 ;  /* 0x00005804083f95b2 */ /* 0x0000e20008000100 */
[----:B------:R-:W-:Y:S01]  /*05d0*/  NOP ;  /* 0x0000000000007918 */ /* 0x000fe20000000000 */
[----:B0-----:R-:W-:-:S03]  /*05e0*/  UIMAD.WIDE.U32 UR4, UR6, UR7, URZ ;  /* 0x00000007060472a5 */ /* 0x001fc6000f8e003f */
[----:B------:R-:W-:Y:S02]  /*05f0*/  ULDC UR6, c[0x0][0x14] ;  /* 0x0000050000067ab9 */ /* 0x000fe40000000800 */
[----:B------:R-:W-:Y:S02]  /*0600*/  UIMAD.WIDE.U32 UR36, UR4, UR6, URZ ;  /* 0x00000006042472a5 */ /* 0x000fe4000f8e003f */
[----:B------:R-:W-:-:S04]  /*0610*/  UIMAD UR42, UR5, UR6, URZ ;  /* 0x00000006052a72a4 */ /* 0x000fc8000f8e023f */
[----:B------:R-:W-:Y:S01]  /*0620*/  UIADD3 UR42, UR37, UR42, URZ ;  /* 0x0000002a252a7290 */ /* 0x000fe2000fffe03f */
[----:B---34-:R-:W-:Y:S06]  /*0630*/  BAR.SYNC.DEFER_BLOCKING 0x0 ;  /* 0x0000000000007b1d */ /* 0x018fec0000010000 */
[----:B------:R-:W-:Y:S05]  /*0640*/  @!P2 BRA `(.L_x_3) ;  /* 0x0000005c00a4a947 */ /* 0x000fea0003800000 */
[----:B------:R-:W-:-:S13]  /*0650*/  ISETP.GT.U32.AND P0, PT, R10, 0x1, PT ;  /* 0x000000010a00780c */ /* 0x000fda0003f04070 */
[----:B------:R-:W-:Y:S05]  /*0660*/  @P0 EXIT ;  /* 0x000000000000094d */ /* 0x000fea0003800000 */
[----:B------:R-:W-:Y:S01]  /*0670*/  ULDC.64 UR4, c[0x0][0x650] ;  /* 0x0001940000047ab9 */ /* 0x000fe20000000a00 */
[----:B------:R-:W-:Y:S01]  /*0680*/  PRMT R0, RZ, 0x7610, R0 ;  /* 0x00007610ff007816 */ /* 0x000fe20000000000 */
[----:B------:R-:W-:Y:S01]  /*0690*/  IMAD.MOV.U32 R101, RZ, RZ, -0x1 ;  /* 0xffffffffff657424 */ /* 0x000fe200078e00ff */
[----:B------:R-:W-:Y:S01]  /*06a0*/  ISETP.GE.U32.AND P0, PT, R16, UR4, PT ;  /* 0x0000000410007c0c */ /* 0x000fe2000bf06070 */
[----:B------:R-:W-:Y:S02]  /*06b0*/  IMAD.MOV.U32 R100, RZ, RZ, -0x1 ;  /* 0xffffffffff647424 */ /* 0x000fe400078e00ff */
[----:B------:R-:W-:Y:S01]  /*06c0*/  IMAD.MOV.U32 R99, RZ, RZ, -0x1 ;  /* 0xffffffffff637424 */ /* 0x000fe200078e00ff */
[----:B------:R-:W-:-:S13]  /*06d0*/  ISETP.GE.U32.AND.EX P0, PT, R17, UR5, PT, P0 ;  /* 0x0000000511007c0c */ /* 0x000fda000bf06100 */
[----:B------:R-:W-:Y:S05]  /*06e0*/  @P0 BRA `(.L_x_4) ;  /* 0x0000000400540947 */ /* 0x000fea0003800000 */
[----:B------:R-:W0:Y:S01]  /*06f0*/  LDC.64 R20, c[0x0][0x628] ;  /* 0x00018a00ff147b82 */ /* 0x000e220000000a00 */
[----:B------:R-:W-:Y:S02]  /*0700*/  IMAD.MOV.U32 R8, RZ, RZ, R16 ;  /* 0x000000ffff087224 */ /* 0x000fe400078e0010 */
[----:B------:R-:W-:-:S05]  /*0710*/  IMAD.MOV.U32 R9, RZ, RZ, R17 ;  /* 0x000000ffff097224 */ /* 0x000fca00078e0011 */
[----:B------:R-:W1:Y:S08]  /*0720*/  LDC R0, c[0x0][0x630] ;  /* 0x00018c00ff007b82 */ /* 0x000e700000000800 */
[----:B------:R-:W2:Y:S01]  /*0730*/  LDC.64 R22, c[0x0][0x620] ;  /* 0x00018800ff167b82 */ /* 0x000ea20000000a00 */
[----:B0-----:R-:W-:-:S04]  /*0740*/  ISETP.NE.U32.AND P0, PT, R20, RZ, PT ;  /* 0x000000ff1400720c */ /* 0x001fc80003f05070 */
[----:B------:R-:W-:-:S13]  /*0750*/  ISETP.NE.AND.EX P0, PT, R21, RZ, PT, P0 ;  /* 0x000000ff1500720c */ /* 0x000fda0003f05300 */
[----:B-12---:R-:W-:Y:S05]  /*0760*/  @!P0 BRA `(.L_x_5) ;  /* 0x0000000000288947 */ /* 0x006fea0003800000 */
[----:B------:R-:W0:Y:S02]  /*0770*/  LDC R13, c[0x0][0x634] ;  /* 0x00018d00ff0d7b82 */ /* 0x000e240000000800 */
[----:B0-----:R-:W-:-:S05]  /*0780*/  IADD3 R13, P0, R16, R13, RZ ;  /* 0x0000000d100d7210 */ /* 0x001fca0007f1e0ff */
[----:B------:R-:W-:-:S04]  /*0790*/  IMAD.X R15, RZ, RZ, R17, P0 ;  /* 0x000000ffff0f7224 */ /* 0x000fc800000e0611 */
[----:B------:R-:W-:-:S04]  /*07a0*/  IMAD.WIDE.U32 R8, R15, R20, RZ ;  /* 0x000000140f087225 */ /* 0x000fc800078e00ff */
[----:B------:R-:W-:-:S04]  /*07b0*/  IMAD.WIDE.U32 R10, P0, R13, R21, R8 ;  /* 0x000000150d0a7225 */ /* 0x000fc80007800008 */
[----:B------:R-:W-:-:S04]  /*07c0*/  IMAD.WIDE.U32 R8, R13, R20, RZ ;  /* 0x000000140d087225 */ /* 0x000fc800078e00ff */
[----:B------:R-:W-:Y:S01]  /*07d0*/  IMAD.X R13, RZ, RZ, RZ, P0 ;  /* 0x000000ffff0d7224 */ /* 0x000fe200000e06ff */
[----:B------:R-:W-:Y:S01]  /*07e0*/  IADD3 RZ, P0, R9, R10, RZ ;  /* 0x0000000a09ff7210 */ /* 0x000fe20007f1e0ff */
[----:B------:R-:W-:-:S04]  /*07f0*/  IMAD.MOV.U32 R12, RZ, RZ, R11 ;  /* 0x000000ffff0c7224 */ /* 0x000fc800078e000b */
[----:B------:R-:W-:-:S08]  /*0800*/  IMAD.WIDE.U32.X R8, R15, R21, R12, P0 ;  /* 0x000000150f087225 */ /* 0x000fd000000e040c */
.L_x_5:
[-CC-:B------:R-:W-:Y:S01]  /*0810*/  SHF.R.U64 R99, R8, R0.reuse, R9.reuse ;  /* 0x0000000008637219 */ /* 0x180fe20000001209 */
[----:B------:R-:W0:Y:S01]  /*0820*/  LDC R12, c[0x0][0x618] ;  /* 0x00018600ff0c7b82 */ /* 0x000e220000000800 */
[----:B------:R-:W-:Y:S01]  /*0830*/  SHF.R.U32.HI R7, RZ, R0, R9 ;  /* 0x00000000ff077219 */ /* 0x000fe20000011609 */
[----:B------:R-:W-:Y:S01]  /*0840*/  ULDC UR4, c[0x0][0x150] ;  /* 0x0000540000047ab9 */ /* 0x000fe20000000800 */
[----:B------:R-:W-:Y:S02]  /*0850*/  IADD3 R11, P0, RZ, -R99, RZ ;  /* 0x80000063ff0b7210 */ /* 0x000fe40007f1e0ff */
[----:B------:R-:W-:-:S03]  /*0860*/  I2FP.F32.U32 R0, R6 ;  /* 0x0000000600007245 */ /* 0x000fc60000201000 */
[----:B------:R-:W1:Y:S01]  /*0870*/  LDC.64 R30, c[0x0][0x640] ;  /* 0x00019000ff1e7b82 */ /* 0x000e620000000a00 */
[----:B------:R-:W-:Y:S02]  /*0880*/  IMAD.X R13, RZ, RZ, ~R7, P0 ;  /* 0x000000ffff0d7224 */ /* 0x000fe400000e0e07 */
[----:B------:R-:W-:Y:S01]  /*0890*/  FMUL R0, R0, UR4 ;  /* 0x0000000400007c20 */ /* 0x000fe20008400000 */
[----:B------:R-:W-:Y:S01]  /*08a0*/  IMAD.WIDE.U32 R8, R11, R22, R16 ;  /* 0x000000160b087225 */ /* 0x000fe200078e0010 */
[----:B------:R-:W-:-:S03]  /*08b0*/  ULDC UR4, c[0x0][0x154] ;  /* 0x0000550000047ab9 */ /* 0x000fc60000000800 */
[----:B------:R-:W-:Y:S01]  /*08c0*/  IMAD R10, R13, R22, RZ ;  /* 0x000000160d0a7224 */ /* 0x000fe200078e02ff */
[----:B------:R-:W2:Y:S01]  /*08d0*/  LDC R7, c[0x0][0x144] ;  /* 0x00005100ff077b82 */ /* 0x000ea20000000800 */
[----:B------:R-:W3:Y:S02]  /*08e0*/  F2I.U32.TRUNC.NTZ R0, R0 ;  /* 0x0000000000007305 */ /* 0x000ee4000020f000 */
[----:B------:R-:W-:-:S04]  /*08f0*/  IMAD R11, R11, R23, R10 ;  /* 0x000000170b0b7224 */ /* 0x000fc800078e020a */
[----:B------:R-:W-:Y:S01]  /*0900*/  IMAD.IADD R9, R9, 0x1, R11 ;  /* 0x0000000109097824 */ /* 0x000fe200078e020b */
[----:B------:R-:W4:Y:S01]  /*0910*/  LDC R24, c[0x0][0x608] ;  /* 0x00018200ff187b82 */ /* 0x000f220000000800 */
[----:B------:R-:W-:-:S03]  /*0920*/  IMAD.MOV.U32 R11, RZ, RZ, -0x1 ;  /* 0xffffffffff0b7424 */ /* 0x000fc600078e00ff */
[-CC-:B0-----:R-:W-:Y:S02]  /*0930*/  SHF.R.U64 R22, R8, R12.reuse, R9.reuse ;  /* 0x0000000c08167219 */ /* 0x181fe40000001209 */
[----:B------:R-:W-:Y:S02]  /*0940*/  I2FP.F32.U32 R8, R3 ;  /* 0x0000000300087245 */ /* 0x000fe40000201000 */
[----:B------:R-:W0:Y:S01]  /*0950*/  LDC R28, c[0x0][0x658] ;  /* 0x00019600ff1c7b82 */ /* 0x000e220000000800 */
[----:B-1----:R-:W-:Y:S01]  /*0960*/  ISETP.NE.U32.AND P0, PT, R30, RZ, PT ;  /* 0x000000ff1e00720c */ /* 0x002fe20003f05070 */
[----:B---3--:R-:W-:Y:S02]  /*0970*/  IMAD.MOV R10, RZ, RZ, -R0 ;  /* 0x000000ffff0a7224 */ /* 0x008fe400078e0a00 */
[----:B------:R-:W-:Y:S01]  /*0980*/  FMUL R8, R8, UR4 ;  /* 0x0000000408087c20 */ /* 0x000fe20008400000 */
[----:B------:R-:W-:Y:S02]  /*0990*/  SHF.R.U32.HI R9, RZ, R12, R9 ;  /* 0x0000000cff097219 */ /* 0x000fe40000011609 */
[----:B------:R-:W-:Y:S01]  /*09a0*/  ISETP.NE.AND.EX P0, PT, R31, RZ, PT, P0 ;  /* 0x000000ff1f00720c */ /* 0x000fe20003f05300 */
[----:B------:R1:W3:Y:S01]  /*09b0*/  F2I.U32.TRUNC.NTZ R15, R8 ;  /* 0x00000008000f7305 */ /* 0x0002e2000020f000 */
[----:B------:R-:W1:Y:S01]  /*09c0*/  LDC R20, c[0x0][0x148] ;  /* 0x00005200ff147b82 */ /* 0x000e620000000800 */
[----:B--2---:R-:W-:-:S07]  /*09d0*/  IMAD R0, R7, R10, R6 ;  /* 0x0000000a07007224 */ /* 0x004fce00078e0206 */
[----:B------:R-:W2:Y:S01]  /*09e0*/  LDC R26, c[0x0][0x600] ;  /* 0x00018000ff1a7b82 */ /* 0x000ea20000000800 */
[-CC-:B----4-:R-:W-:Y:S02]  /*09f0*/  SHF.R.U64 R32, R22, R24.reuse, R9.reuse ;  /* 0x0000001816207219 */ /* 0x190fe40000001209 */
[----:B------:R-:W-:Y:S01]  /*0a00*/  SHF.R.U32.HI R7, RZ, R24, R9 ;  /* 0x00000018ff077219 */ /* 0x000fe20000011609 */
[----:B------:R-:W-:-:S04]  /*0a10*/  IMAD.MOV.U32 R9, RZ, RZ, 0x1 ;  /* 0x00000001ff097424 */ /* 0x000fc800078e00ff */
[----:B------:R-:W4:Y:S01]  /*0a20*/  LDC R21, c[0x0][0x648] ;  /* 0x00019200ff157b82 */ /* 0x000f220000000800 */
[-C--:B0-----:R-:W-:Y:S02]  /*0a30*/  SHF.L.U32 R6, R11, R28.reuse, RZ ;  /* 0x0000001c0b067219 */ /* 0x081fe400000006ff */
[--C-:B------:R-:W-:Y:S02]  /*0a40*/  SHF.R.U64 R24, R32, R28, R7.reuse ;  /* 0x0000001c20187219 */ /* 0x100fe40000001207 */
[----:B------:R-:W-:Y:S02]  /*0a50*/  LOP3.LUT R13, RZ, R6, RZ, 0x33, !PT ;  /* 0x00000006ff0d7212 */ /* 0x000fe400078e33ff */
[-C--:B------:R-:W-:Y:S01]  /*0a60*/  SHF.R.U32.HI R7, RZ, R28.reuse, R7 ;  /* 0x0000001cff077219 */ /* 0x080fe20000011607 */
[----:B------:R-:W0:Y:S01]  /*0a70*/  LDC R23, c[0x0][0x638] ;  /* 0x00018e00ff177b82 */ /* 0x000e220000000800 */
[----:B------:R-:W-:Y:S01]  /*0a80*/  SHF.L.U32 R12, R9, R28, RZ ;  /* 0x0000001c090c7219 */ /* 0x000fe200000006ff */
[----:B------:R-:W-:-:S06]  /*0a90*/  IMAD.MOV.U32 R6, RZ, RZ, R24 ;  /* 0x000000ffff067224 */ /* 0x000fcc00078e0018 */
[----:B------:R-:W0:Y:S01]  /*0aa0*/  LDC R101, c[0x0][0x610] ;  /* 0x00018400ff657b82 */ /* 0x000e220000000800 */
[----:B-1-3--:R-:W-:Y:S05]  /*0ab0*/  @!P0 BRA `(.L_x_6) ;  /* 0x0000000000288947 */ /* 0x00afea0003800000 */
[----:B------:R-:W1:Y:S02]  /*0ac0*/  LDC R11, c[0x0][0x64c] ;  /* 0x00019300ff0b7b82 */ /* 0x000e640000000800 */
[----:B-1----:R-:W-:-:S05]  /*0ad0*/  IADD3 R11, P0, R24, R11, RZ ;  /* 0x0000000b180b7210 */ /* 0x002fca0007f1e0ff */
        /* <DEDUP_REMOVED lines=8> */
.L_x_6:
[----:B----4-:R-:W-:Y:S01]  /*0b60*/  SHF.R.U64 R6, R6, R21, R7 ;  /* 0x0000001506067219 */ /* 0x010fe20000001207 */
[----:B--2---:R-:W-:Y:S01]  /*0b70*/  VIADD R7, R26, 0xffffffff ;  /* 0xffffffff1a077836 */ /* 0x004fe20000000000 */
[----:B------:R-:W-:Y:S01]  /*0b80*/  LOP3.LUT R13, R32, R13, RZ, 0xc0, !PT ;  /* 0x0000000d200d7212 */ /* 0x000fe200078ec0ff */
[----:B------:R-:W-:Y:S02]  /*0b90*/  IMAD.MOV R15, RZ, RZ, -R15 ;  /* 0x000000ffff0f7224 */ /* 0x000fe400078e0a0f */
[----:B------:R-:W-:Y:S02]  /*0ba0*/  IMAD.MOV R8, RZ, RZ, -R6 ;  /* 0x000000ffff087224 */ /* 0x000fe400078e0a06 */
[----:B------:R-:W-:Y:S01]  /*0bb0*/  IMAD R13, R12, R6, R13 ;  /* 0x000000060c0d7224 */ /* 0x000fe200078e020d */
[----:B------:R-:W-:Y:S01]  /*0bc0*/  LOP3.LUT R6, R22, R7, RZ, 0xc0, !PT ;  /* 0x0000000716067212 */ /* 0x000fe200078ec0ff */
[----:B------:R-:W-:Y:S02]  /*0bd0*/  @P3 IMAD R0, R20, R15, R3 ;  /* 0x0000000f14003224 */ /* 0x000fe400078e0203 */
[----:B0-----:R-:W-:-:S02]  /*0be0*/  IMAD R3, R8, R23, R24 ;  /* 0x0000001708037224 */ /* 0x001fc400078e0218 */
[----:B------:R-:W-:Y:S02]  /*0bf0*/  IMAD R101, R13, R101, R0 ;  /* 0x000000650d657224 */ /* 0x000fe400078e0200 */
[----:B------:R-:W-:Y:S02]  /*0c00*/  IMAD R6, R3, R26, R6 ;  /* 0x0000001a03067224 */ /* 0x000fe400078e0206 */
[----:B------:R-:W-:-:S03]  /*0c10*/  IMAD.MOV.U32 R0, RZ, RZ, 0x1 ;  /* 0x00000001ff007424 */ /* 0x000fc600078e00ff */
[----:B------:R-:W-:Y:S02]  /*0c20*/  SEL R100, R6, R101, !P3 ;  /* 0x0000006506647207 */ /* 0x000fe40005800000 */
[----:B------:R-:W-:-:S07]  /*0c30*/  SEL R101, R101, R6, !P3 ;  /* 0x0000000665657207 */ /* 0x000fce0005800000 */
.L_x_4:
[----:B------:R-:W-:-:S08]  /*0c40*/  NOP ;  /* 0x0000000000007918 */ /* 0x000fd00000000000 */
[----:B------:R-:W0:Y:S02]  /*0c50*/  USETMAXREG.TRY_ALLOC.CTAPOOL UP0, 0xe8 ;  /* 0x000000e8000079c8 */ /* 0x000e240008000600 */
[----:B0-----:R-:W-:-:S13]  /*0c60*/  PLOP3.LUT P0, PT, PT, PT, UP0, 0x80, 0x0 ;  /* 0x000000000000781c */ /* 0x001fda0003f0f008 */
[----:B------:R-:W-:Y:S05]  /*0c70*/  @!P0 BRA `(.L_x_4) ;  /* 0xfffffffc00f08947 */ /* 0x000fea000383ffff */
[----:B------:R-:W-:Y:S01]  /*0c80*/  ULDC.64 UR4, c[0x0][0x598] ;  /* 0x0001660000047ab9 */ /* 0x000fe20000000a00 */
[----:B------:R-:W-:Y:S01]  /*0c90*/  ULDC.64 UR38, c[0x0][0x208] ;  /* 0x0000820000267ab9 */ /* 0x000fe20000000a00 */
[----:B------:R-:W-:-:S04]  /*0ca0*/  ISETP.NE.U32.AND P0, PT, RZ, UR4, PT ;  /* 0x00000004ff007c0c */ /* 0x000fc8000bf05070 */
[----:B------:R-:W-:-:S13]  /*0cb0*/  ISETP.NE.AND.EX P0, PT, RZ, UR5, PT, P0 ;  /* 0x00000005ff007c0c */ /* 0x000fda000bf05300 */
[----:B------:R-:W-:Y:S05]  /*0cc0*/  @!P0 BRA `(.L_x_7) ;  /* 0x00000000001c8947 */ /* 0x000fea0003800000 */
[----:B------:R-:W0:Y:S02]  /*0cd0*/  LDC.64 R6, c[0x0][0x598] ;  /* 0x00016600ff067b82 */ /* 0x000e240000000a00 */
[----:B0-----:R-:W2:Y:S02]  /*0ce0*/  LDG.E.64 R6, desc[UR38][R6.64] ;  /* 0x0000002606067981 */ /* 0x001ea4000c1e1b00 */
[----:B--2---:R-:W-:-:S04]  /*0cf0*/  ISETP.NE.U32.AND P0, PT, R6, RZ, PT ;  /* 0x000000ff0600720c */ /* 0x004fc80003f05070 */
[----:B------:R-:W-:-:S13]  /*0d00*/  ISETP.NE.AND.EX P0, PT, R7, RZ, PT, P0 ;  /* 0x000000ff0700720c */ /* 0x000fda0003f05300 */
[----:B------:R-:W-:Y:S05]  /*0d10*/  @!P0 BRA `(.L_x_7) ;  /* 0x0000000000088947 */ /* 0x000fea0003800000 */
[----:B------:R0:W5:Y:S01]  /*0d20*/  LD.E R19, desc[UR38][R6.64] ;  /* 0x0000002606137980 */ /* 0x000162000c101900 */
[----:B------:R-:W-:Y:S05]  /*0d30*/  BRA `(.L_x_8) ;  /* 0x0000000000247947 */ /* 0x000fea0003800000 */
.L_x_7:
[----:B------:R-:W-:Y:S02]  /*0d40*/  ULDC.64 UR4, c[0x0][0x588] ;  /* 0x0001620000047ab9 */ /* 0x000fe40000000a00 */
[----:B------:R-:W-:-:S04]  /*0d50*/  ISETP.NE.U32.AND P0, PT, RZ, UR4, PT ;  /* 0x00000004ff007c0c */ /* 0x000fc8000bf05070 */
[----:B------:R-:W-:-:S13]  /*0d60*/  ISETP.NE.AND.EX P0, PT, RZ, UR5, PT, P0 ;  /* 0x00000005ff007c0c */ /* 0x000fda000bf05300 */
[----:B------:R-:W-:Y:S05]  /*0d70*/  @!P0 BRA `(.L_x_9) ;  /* 0x00000000000c8947 */ /* 0x000fea0003800000 */
[----:B------:R-:W0:Y:S02]  /*0d80*/  LDC.64 R6, c[0x0][0x588] ;  /* 0x00016200ff067b82 */ /* 0x000e240000000a00 */
[----:B0-----:R1:W5:Y:S01]  /*0d90*/  LDG.E R19, desc[UR38][R6.64] ;  /* 0x0000002606137981 */ /* 0x001362000c1e1900 */
[----:B------:R-:W-:Y:S05]  /*0da0*/  BRA `(.L_x_8) ;  /* 0x0000000000087947 */ /* 0x000fea0003800000 */
.L_x_9:
[----:B------:R-:W-:Y:S02]  /*0db0*/  ULDC UR4, c[0x0][0x580] ;  /* 0x0001600000047ab9 */ /* 0x000fe40000000800 */
[----:B------:R-:W-:-:S07]  /*0dc0*/  IMAD.U32 R19, RZ, RZ, UR4 ;  /* 0x00000004ff137e24 */ /* 0x000fce000f8e00ff */
.L_x_8:
[----:B------:R-:W-:Y:S02]  /*0dd0*/  ULDC.64 UR4, c[0x0][0x5a0] ;  /* 0x0001680000047ab9 */ /* 0x000fe40000000a00 */
[----:B------:R-:W-:-:S04]  /*0de0*/  ISETP.NE.U32.AND P0, PT, RZ, UR4, PT ;  /* 0x00000004ff007c0c */ /* 0x000fc8000bf05070 */
[----:B------:R-:W-:-:S13]  /*0df0*/  ISETP.NE.AND.EX P0, PT, RZ, UR5, PT, P0 ;  /* 0x00000005ff007c0c */ /* 0x000fda000bf05300 */
[----:B------:R-:W-:Y:S05]  /*0e00*/  @!P0 BRA `(.L_x_10) ;  /* 0x00000000001c8947 */ /* 0x000fea0003800000 */
[----:B01----:R-:W0:Y:S02]  /*0e10*/  LDC.64 R6, c[0x0][0x5a0] ;  /* 0x00016800ff067b82 */ /* 0x003e240000000a00 */
[----:B0-----:R-:W2:Y:S02]  /*0e20*/  LDG.E.64 R6, desc[UR38][R6.64] ;  /* 0x0000002606067981 */ /* 0x001ea4000c1e1b00 */
[----:B--2---:R-:W-:-:S04]  /*0e30*/  ISETP.NE.U32.AND P0, PT, R6, RZ, PT ;  /* 0x000000ff0600720c */ /* 0x004fc80003f05070 */
[----:B------:R-:W-:-:S13]  /*0e40*/  ISETP.NE.AND.EX P0, PT, R7, RZ, PT, P0 ;  /* 0x000000ff0700720c */ /* 0x000fda0003f05300 */
[----:B------:R-:W-:Y:S05]  /*0e50*/  @!P0 BRA `(.L_x_10) ;  /* 0x0000000000088947 */ /* 0x000fea0003800000 */
[----:B------:R0:W5:Y:S01]  /*0e60*/  LD.E R88, desc[UR38][R6.64] ;  /* 0x0000002606587980 */ /* 0x000162000c101900 */
[----:B------:R-:W-:Y:S05]  /*0e70*/  BRA `(.L_x_11) ;  /* 0x0000000000247947 */ /* 0x000fea0003800000 */
.L_x_10:
[----:B------:R-:W-:Y:S02]  /*0e80*/  ULDC.64 UR4, c[0x0][0x590] ;  /* 0x0001640000047ab9 */ /* 0x000fe40000000a00 */
[----:B------:R-:W-:-:S04]  /*0e90*/  ISETP.NE.U32.AND P0, PT, RZ, UR4, PT ;  /* 0x00000004ff007c0c */ /* 0x000fc8000bf05070 */
[----:B------:R-:W-:-:S13]  /*0ea0*/  ISETP.NE.AND.EX P0, PT, RZ, UR5, PT, P0 ;  /* 0x00000005ff007c0c */ /* 0x000fda000bf05300 */
[----:B------:R-:W-:Y:S05]  /*0eb0*/  @!P0 BRA `(.L_x_12) ;  /* 0x00000000000c8947 */ /* 0x000fea0003800000 */
[----:B------:R-:W2:Y:S02]  /*0ec0*/  LDC.64 R88, c[0x0][0x590] ;  /* 0x00016400ff587b82 */ /* 0x000ea40000000a00 */
[----:B--2---:R2:W5:Y:S01]  /*0ed0*/  LDG.E R88, desc[UR38][R88.64] ;  /* 0x0000002658587981 */ /* 0x004562000c1e1900 */
[----:B------:R-:W-:Y:S05]  /*0ee0*/  BRA `(.L_x_11) ;  /* 0x0000000000087947 */ /* 0x000fea0003800000 */
.L_x_12:
[----:B------:R-:W-:Y:S02]  /*0ef0*/  ULDC UR4, c[0x0][0x584] ;  /* 0x0001610000047ab9 */ /* 0x000fe40000000800 */
[----:B------:R-:W-:-:S07]  /*0f00*/  IMAD.U32 R88, RZ, RZ, UR4 ;  /* 0x00000004ff587e24 */ /* 0x000fce000f8e00ff */
.L_x_11:
[----:B------:R-:W-:-:S13]  /*0f10*/  LOP3.LUT P0, RZ, R0, 0xff, RZ, 0xc0, !PT ;  /* 0x000000ff00ff7812 */ /* 0x000fda000780c0ff */
[----:B------:R-:W-:Y:S05]  /*0f20*/  @!P0 EXIT ;  /* 0x000000000000894d */ /* 0x000fea0003800000 */
[----:B------:R-:W3:Y:S01]  /*0f30*/  LDC R90, c[0x0][0x658] ;  /* 0x00019600ff5a7b82 */ /* 0x000ee20000000800 */
[----:B------:R-:W-:Y:S01]  /*0f40*/  LOP3.LUT R14, R14, 0x1, RZ, 0xc0, !PT ;  /* 0x000000010e0e7812 */ /* 0x000fe200078ec0ff */
[----:B------:R-:W-:Y:S01]  /*0f50*/  ULDC.64 UR6, c[0x0][0x288] ;  /* 0x0000a20000067ab9 */ /* 0x000fe20000000a00 */
[----:B------:R-:W-:Y:S01]  /*0f60*/  SHF.R.U32.HI R0, RZ, 0x2, R4 ;  /* 0x00000002ff007819 */ /* 0x000fe20000011604 */
[----:B------:R-:W-:Y:S01]  /*0f70*/  UIADD3 UR4, UR7, 0x3f, URZ ;  /* 0x0000003f07047890 */ /* 0x000fe2000fffe03f */
[----:B------:R-:W-:Y:S01]  /*0f80*/  SHF.R.U32.HI R5, RZ, 0x1, R5 ;  /* 0x00000001ff057819 */ /* 0x000fe20000011605 */
[----:B------:R-:W-:Y:S01]  /*0f90*/  IMAD.SHL.U32 R3, R14, 0x40, RZ ;  /* 0x000000400e037824 */ /* 0x000fe200078e00ff */
[----:B------:R-:W-:Y:S01]  /*0fa0*/  LOP3.LUT R0, R0, 0x7, RZ, 0xc0, !PT ;  /* 0x0000000700007812 */ /* 0x000fe200078ec0ff */
[----:B------:R-:W4:Y:S01]  /*0fb0*/  LDC.64 R92, c[0x0][0x5c8] ;  /* 0x00017200ff5c7b82 */ /* 0x000f220000000a00 */
[----:B------:R-:W-:Y:S01]  /*0fc0*/  USHF.R.S32.HI UR5, URZ, 0x1f, UR4 ;  /* 0x0000001f3f057899 */ /* 0x000fe20008011404 */
[----:B------:R-:W-:Y:S01]  /*0fd0*/  LOP3.LUT R5, R5, 0x30, RZ, 0xc0, !PT ;  /* 0x0000003005057812 */ /* 0x000fe200078ec0ff */
[----:B01----:R-:W-:Y:S01]  /*0fe0*/  IMAD.MOV.U32 R7, RZ, RZ, 0x1 ;  /* 0x00000001ff077424 */ /* 0x003fe200078e00ff */
[--C-:B------:R-:W-:Y:S01]  /*0ff0*/  LOP3.LUT R22, R3, 0x40, R0.reuse, 0xe2, !PT ;  /* 0x0000004003167812 */ /* 0x100fe200078ee200 */
[----:B------:R-:W-:Y:S01]  /*1000*/  ULEA.HI UR5, UR5, UR4, URZ, 0x6 ;  /* 0x0000000405057291 */ /* 0x000fe2000f8f303f */
[-C--:B------:R-:W-:Y:S01]  /*1010*/  IADD3 R3, RZ, -R5.reuse, -R0 ;  /* 0x80000005ff037210 */ /* 0x080fe20007ffe800 */
[----:B------:R-:W-:Y:S01]  /*1020*/  IMAD.U32 R6, RZ, RZ, UR6 ;  /* 0x00000006ff067e24 */ /* 0x000fe2000f8e00ff */
[----:B------:R-:W0:Y:S01]  /*1030*/  LDC R95, c[0x0][0x600] ;  /* 0x00018000ff5f7b82 */ /* 0x000e220000000800 */
[----:B------:R-:W-:Y:S01]  /*1040*/  LOP3.LUT R22, R22, R5, RZ, 0xfc, !PT ;  /* 0x0000000516167212 */ /* 0x000fe200078efcff */
[----:B------:R-:W-:Y:S01]  /*1050*/  IMAD.MOV.U32 R5, RZ, RZ, -0x1 ;  /* 0xffffffffff057424 */ /* 0x000fe200078e00ff */
[----:B------:R-:W-:Y:S01]  /*1060*/  USHF.R.S32.HI UR43, URZ, 0x6, UR5 ;  /* 0x000000063f2b7899 */ /* 0x000fe20008011405 */
[----:B--2---:R-:W-:Y:S01]  /*1070*/  LOP3.LUT R89, R4, 0x3, RZ, 0xc0, !PT ;  /* 0x0000000304597812 */ /* 0x004fe200078ec0ff */
[----:B------:R-:W-:Y:S01]  /*1080*/  IMAD R3, R14, -0x40, R3 ;  /* 0xffffffc00e037824 */ /* 0x000fe200078e0203 */
[----:B------:R-:W-:Y:S01]  /*1090*/  LOP3.LUT R94, R4, 0x80, RZ, 0xc0, !PT ;  /* 0x00000080045e7812 */ /* 0x000fe200078ec0ff */
[----:B------:R-:W-:Y:S01]  /*10a0*/  UISETP.LT.AND UP0, UPT, UR43, 0x1, UPT ;  /* 0x000000012b00788c */ /* 0x000fe2000bf01270 */
[-C--:B---3--:R-:W-:Y:S01]  /*10b0*/  SHF.L.U32 R5, R5, R90.reuse, RZ ;  /* 0x0000005a05057219 */ /* 0x088fe200000006ff */
[----:B------:R-:W-:Y:S01]  /*10c0*/  ULDC UR4, c[0x0][0x284] ;  /* 0x0000a10000047ab9 */ /* 0x000fe20000000800 */
[----:B------:R-:W-:Y:S01]  /*10d0*/  IMAD R89, R89, -0x2, R6 ;  /* 0xfffffffe59597824 */ /* 0x000fe200078e0206 */
[----:B------:R-:W-:Y:S01]  /*10e0*/  USEL UR44, UR43, 0x1, UP0 ;  /* 0x000000012b2c7887 */ /* 0x000fe20008000000 */
[----:B------:R-:W-:Y:S01]  /*10f0*/  SHF.L.U32 R90, R7, R90, RZ ;  /* 0x0000005a075a7219 */ /* 0x000fe200000006ff */
[----:B------:R-:W-:Y:S01]  /*1100*/  VIADD R97, R3, UR4 ;  /* 0x0000000403617c36 */ /* 0x000fe20008000000 */
[----:B------:R-:W-:Y:S01]  /*1110*/  LOP3.LUT R98, R18, 0x1, RZ, 0xfc, !PT ;  /* 0x0000000112627812 */ /* 0x000fe200078efcff */
[----:B------:R-:W-:Y:S01]  /*1120*/  IMAD.MOV.U32 R23, RZ, RZ, RZ ;  /* 0x000000ffff177224 */ /* 0x000fe200078e00ff */
[C---:B----4-:R-:W-:Y:S01]  /*1130*/  SHF.L.U64.HI R91, R92.reuse, 0x3, R93 ;  /* 0x000000035c5b7819 */ /* 0x050fe2000001025d */
[----:B------:R-:W-:Y:S01]  /*1140*/  IMAD.SHL.U32 R92, R92, 0x8, RZ ;  /* 0x000000085c5c7824 */ /* 0x000fe200078e00ff */
[----:B------:R-:W-:Y:S01]  /*1150*/  SHF.R.U32.HI R94, RZ, 0x7, R94 ;  /* 0x00000007ff5e7819 */ /* 0x000fe2000001165e */
[----:B------:R-:W-:Y:S01]  /*1160*/  IMAD.SHL.U32 R93, R4, 0x2, RZ ;  /* 0x00000002045d7824 */ /* 0x000fe200078e00ff */
[----:B------:R-:W-:Y:S01]  /*1170*/  LOP3.LUT R96, RZ, R5, RZ, 0x33, !PT ;  /* 0x00000005ff607212 */ /* 0x000fe200078e33ff */
[----:B------:R-:W-:Y:S01]  /*1180*/  UIADD3 UR44, UR43, -UR44, URZ ;  /* 0x8000002c2b2c7290 */ /* 0x000fe2000fffe03f */
[----:B------:R-:W-:Y:S01]  /*1190*/  UMOV UR40, URZ ;  /* 0x0000003f00287c82 */ /* 0x000fe20008000000 */
[----:B0-----:R-:W-:Y:S01]  /*11a0*/  VIADD R95, R95, 0xffffffff ;  /* 0xffffffff5f5f7836 */ /* 0x001fe20000000000 */
[----:B------:R-:W-:-:S09]  /*11b0*/  UMOV UR41, URZ ;  /* 0x0000003f00297c82 */ /* 0x000fd20008000000 */
.L_x_158:
[----:B0-----:R-:W0:Y:S01]  /*11c0*/  SHFL.IDX PT, R0, R94, RZ, 0x1f ;  /* 0x00001fff5e007589 */ /* 0x001e2200000e0000 */
[----:B-1----:R-:W1:Y:S01]  /*11d0*/  S2UR UR7, SR_CgaCtaId ;  /* 0x00000000000779c3 */ /* 0x002e620000008800 */
[----:B------:R-:W-:Y:S01]  /*11e0*/  UMOV UR6, 0x400 ;  /* 0x0000040000067882 */ /* 0x000fe20000000000 */
[----:B0-----:R-:W-:Y:S01]  /*11f0*/  R2UR UR4, R0 ;  /* 0x00000000000472ca */ /* 0x001fe200000e0000 */
[----:B-1----:R-:W-:-:S12]  /*1200*/  ULEA UR46, UR7, UR6, 0x18 ;  /* 0x00000006072e7291 */ /* 0x002fd8000f8ec03f */
[----:B------:R-:W-:-:S04]  /*1210*/  ULEA.HI UR5, UR4, UR4, URZ, 0x1 ;  /* 0x0000000404057291 */ /* 0x000fc8000f8f083f */
[----:B------:R-:W-:-:S04]  /*1220*/  ULOP3.LUT UR5, UR5, 0x7fffe, URZ, 0xc0, !UPT ;  /* 0x0007fffe05057892 */ /* 0x000fc8000f8ec03f */
[----:B------:R-:W-:-:S03]  /*1230*/  UIADD3 UR5, UR4, -UR5, URZ ;  /* 0x8000000504057290 */ /* 0x000fc6000fffe03f */
[----:B------:R-:W-:Y:S01]  /*1240*/  ULDC UR4, c[0x0][0x28c] ;  /* 0x0000a30000047ab9 */ /* 0x000fe20000000800 */
[----:B------:R-:W-:Y:S01]  /*1250*/  ULEA UR5, UR5, UR46, 0xd ;  /* 0x0000002e05057291 */ /* 0x000fe2000f8e683f */
[----:B------:R-:W-:-:S03]  /*1260*/  ISETP.LT.AND P0, PT, RZ, UR4, PT ;  /* 0x00000004ff007c0c */ /* 0x000fc6000bf01270 */
[----:B------:R-:W-:-:S04]  /*1270*/  UIADD3 UR5, UR5, 0x100, URZ ;  /* 0x0000010005057890 */ /* 0x000fc8000fffe03f */
[----:B------:R-:W-:-:S04]  /*1280*/  USHF.R.U32.HI UR5, URZ, 0x4, UR5 ;  /* 0x000000043f057899 */ /* 0x000fc80008011605 */
[----:B------:R-:W-:-:S04]  /*1290*/  ULOP3.LUT UR5, UR5, 0x3fff, URZ, 0xc0, !UPT ;  /* 0x00003fff05057892 */ /* 0x000fc8000f8ec03f */
[----:B------:R-:W-:Y:S01]  /*12a0*/  ULOP3.LUT UR45, UR5, 0x10000, URZ, 0xfc, !UPT ;  /* 0x00010000052d7892 */ /* 0x000fe2000f8efc3f */
[----:B--2345:R-:W-:Y:S11]  /*12b0*/  @P0 BRA `(.L_x_13) ;  /* 0x0000000000400947 */ /* 0x03cff60003800000 */
[----:B------:R-:W-:Y:S01]  /*12c0*/  MOV R0, 0x0 ;  /* 0x0000000000007802 */ /* 0x000fe20000000f00 */
[----:B------:R-:W-:Y:S01]  /*12d0*/  ULDC.64 UR4, c[0x4][0x68] ;  /* 0x01001a0000047ab9 */ /* 0x000fe20000000a00 */
[----:B------:R-:W-:Y:S01]  /*12e0*/  ULDC.64 UR6, c[0x4][0x8] ;  /* 0x0100020000067ab9 */ /* 0x000fe20000000a00 */
[----:B------:R-:W-:Y:S01]  /*12f0*/  IMAD.U32 R4, RZ, RZ, UR4 ;  /* 0x00000004ff047e24 */ /* 0x000fe2000f8e00ff */
[----:B------:R0:W1:Y:S01]  /*1300*/  LDC.64 R14, c[0x4][R0] ;  /* 0x01000000000e7b82 */ /* 0x0000620000000a00 */
[----:B------:R-:W-:Y:S01]  /*1310*/  IMAD.U32 R5, RZ, RZ, UR5 ;  /* 0x00000005ff057e24 */ /* 0x000fe2000f8e00ff */
[----:B------:R-:W-:Y:S01]  /*1320*/  ULDC.64 UR4, c[0x4][0x70] ;  /* 0x01001c0000047ab9 */ /* 0x000fe20000000a00 */
[----:B------:R-:W-:Y:S02]  /*1330*/  IMAD.U32 R10, RZ, RZ, UR6 ;  /* 0x00000006ff0a7e24 */ /* 0x000fe4000f8e00ff */
[----:B------:R-:W-:Y:S02]  /*1340*/  IMAD.U32 R6, RZ, RZ, UR4 ;  /* 0x00000004ff067e24 */ /* 0x000fe4000f8e00ff */
[----:B------:R-:W-:-:S02]  /*1350*/  IMAD.U32 R7, RZ, RZ, UR5 ;  /* 0x00000005ff077e24 */ /* 0x000fc4000f8e00ff */
[----:B------:R-:W-:Y:S02]  /*1360*/  IMAD.U32 R11, RZ, RZ, UR7 ;  /* 0x00000007ff0b7e24 */ /* 0x000fe4000f8e00ff */
[----:B------:R-:W-:Y:S02]  /*1370*/  IMAD.MOV.U32 R8, RZ, RZ, 0x1e1 ;  /* 0x000001e1ff087424 */ /* 0x000fe400078e00ff */
[----:B------:R-:W-:Y:S02]  /*1380*/  IMAD.MOV.U32 R12, RZ, RZ, 0x1 ;  /* 0x00000001ff0c7424 */ /* 0x000fe400078e00ff */
[----:B0-----:R-:W-:-:S07]  /*1390*/  IMAD.MOV.U32 R13, RZ, RZ, RZ ;  /* 0x000000ffff0d7224 */ /* 0x001fce00078e00ff */
[----:B------:R-:W-:-:S07]  /*13a0*/  LEPC R20, `(.L_x_13) ;  /* 0x000000001014794e */ /* 0x000fce0000000000 */
[----:B-1---5:R-:W-:Y:S05]  /*13b0*/  CALL.ABS.NOINC R14 ;  /* 0x000000000e007343 */ /* 0x022fea0003c00000 */
.L_x_13:
[----:B------:R-:W-:-:S13]  /*13c0*/  ISETP.NE.AND P0, PT, R98, 0x3, PT ;  /* 0x000000036200780c */ /* 0x000fda0003f05270 */
[----:B------:R-:W-:Y:S05]  /*13d0*/  @!P0 BRA `(.L_x_14) ;  /* 0x0000000000048947 */ /* 0x000fea0003800000 */
[----:B------:R-:W-:Y:S01]  /*13e0*/  BPT.TRAP 0x1 ;  /* 0x000000040000795c */ /* 0x000fe20000300000 */
.L_x_14:
[----:B------:R-:W-:Y:S02]  /*13f0*/  IMAD.U32 R3, RZ, RZ, UR41 ;  /* 0x00000029ff037e24 */ /* 0x000fe4000f8e00ff */
[----:B------:R-:W-:-:S03]  /*1400*/  IMAD.U32 R0, RZ, RZ, UR40 ;  /* 0x00000028ff007e24 */ /* 0x000fc6000f8e00ff */
[----:B------:R-:W-:Y:S02]  /*1410*/  LEA R3, R3, UR46, 0x3 ;  /* 0x0000002e03037c11 */ /* 0x000fe4000f8e18ff */
[----:B------:R-:W-:-:S04]  /*1420*/  SHF.L.U32 R0, R0, 0x1f, RZ ;  /* 0x0000001f00007819 */ /* 0x000fc800000006ff */
[----:B------:R0:W1:Y:S01]  /*1430*/  SYNCS.PHASECHK.TRANS64.TRYWAIT P1, [R3+URZ], R0 ;  /* 0x00000000030075a7 */ /* 0x000062000802017f */
[----:B------:R-:W-:Y:S05]  /*1440*/  @!P0 BRA `(.L_x_15) ;  /* 0x0000000000048947 */ /* 0x000fea0003800000 */
[----:B------:R-:W-:Y:S01]  /*1450*/  BPT.TRAP 0x1 ;  /* 0x000000040000795c */ /* 0x000fe20000300000 */
.L_x_15:
[----:B------:R-:W-:-:S05]  /*1460*/  IMAD.U32 R4, RZ, RZ, UR44 ;  /* 0x0000002cff047e24 */ /* 0x000fca000f8e00ff */
[----:B------:R-:W-:Y:S01]  /*1470*/  ISETP.GE.AND P2, PT, R4, 0x1, PT ;  /* 0x000000010400780c */ /* 0x000fe20003f46270 */
[----:B-1----:R-:W-:-:S12]  /*1480*/  @P1 BRA `(.L_x_16) ;  /* 0x0000000000081947 */ /* 0x002fd80003800000 */
[----:B------:R-:W1:Y:S02]  /*1490*/  SYNCS.PHASECHK.TRANS64.TRYWAIT P1, [R3+URZ], R0 ;  /* 0x00000000030075a7 */ /* 0x000e64000802017f */
[----:B-1----:R-:W-:Y:S05]  /*14a0*/  @!P1 BRA `(.L_x_17) ;  /* 0x00000064007c9947 */ /* 0x002fea0003800000 */
.L_x_16:
[----:B------:R-:W-:Y:S05]  /*14b0*/  WARPSYNC.ALL ;  /* 0x0000000000007948 */ /* 0x000fea0003800000 */
[----:B------:R-:W-:Y:S01]  /*14c0*/  UIADD3 UR4, UR46, 0x10100, URZ ;  /* 0x000101002e047890 */ /* 0x000fe2000fffe03f */
[----:B------:R-:W-:Y:S01]  /*14d0*/  WARPGROUP.ARRIVE ;  /* 0x00000000000079c5 */ /* 0x000fe20000000000 */
[----:B------:R-:W-:Y:S02]  /*14e0*/  ULEA UR5, UR41, UR45, 0xa ;  /* 0x0000002d29057291 */ /* 0x000fe4000f8e503f */
[----:B------:R-:W-:Y:S01]  /*14f0*/  USHF.R.U32.HI UR4, URZ, 0x4, UR4 ;  /* 0x000000043f047899 */ /* 0x000fe20008011604 */
[----:B------:R-:W-:Y:S01]  /*1500*/  UMOV UR9, 0x40000040 ;  /* 0x4000004000097882 */ /* 0x000fe20000000000 */
[----:B------:R-:W-:-:S02]  /*1510*/  UMOV UR11, 0x40000040 ;  /* 0x40000040000b7882 */ /* 0x000fc40000000000 */
[----:B------:R-:W-:Y:S01]  /*1520*/  ULOP3.LUT UR4, UR4, 0x3fff, URZ, 0xc0, !UPT ;  /* 0x00003fff04047892 */ /* 0x000fe2000f8ec03f */
[----:B------:R-:W-:-:S03]  /*1530*/  UMOV UR8, UR5 ;  /* 0x0000000500087c82 */ /* 0x000fc60008000000 */
[----:B------:R-:W-:-:S04]  /*1540*/  ULOP3.LUT UR4, UR4, 0x10000, URZ, 0xfc, !UPT ;  /* 0x0001000004047892 */ /* 0x000fc8000f8efc3f */
[----:B------:R-:W-:-:S07]  /*1550*/  ULEA UR6, UR41, UR4, 0xa ;  /* 0x0000000429067291 */ /* 0x000fce000f8e503f */
[----:B------:R-:W-:Y:S02]  /*1560*/  UMOV UR10, UR6 ;  /* 0x00000006000a7c82 */ /* 0x000fe40008000000 */
[----:B------:R-:W-:Y:S01]  /*1570*/  HGMMA.64x128x16.F32.BF16 R24, gdesc[UR8], RZ, !UPT, gsb0 ;  /* 0x01e00000081879f0 */ /* 0x000fe2000c0018ff */
[----:B------:R-:W-:Y:S02]  /*1580*/  UIADD3 UR8, UR5, 0x2, URZ ;  /* 0x0000000205087890 */ /* 0x000fe4000fffe03f */
[----:B------:R-:W-:Y:S01]  /*1590*/  UIADD3 UR10, UR6, 0x2, URZ ;  /* 0x00000002060a7890 */ /* 0x000fe2000fffe03f */
[----:B------:R-:W-:Y:S01]  /*15a0*/  UMOV UR9, 0x40000040 ;  /* 0x4000004000097882 */ /* 0x000fe20000000000 */
[----:B------:R-:W-:Y:S01]  /*15b0*/  UMOV UR11, 0x40000040 ;  /* 0x40000040000b7882 */ /* 0x000fe20000000000 */
[----:B------:R-:W-:Y:S02]  /*15c0*/  WARPGROUP.DEPBAR.LE gsb0, 0x0 ;  /* 0x00008000000079c5 */ /* 0x000fe40000010000 */
[----:B------:R-:W-:-:S06]  /*15d0*/  WARPGROUP.ARRIVE ;  /* 0x00000000000079c5 */ /* 0x000fcc0000000000 */
[----:B------:R-:W-:Y:S01]  /*15e0*/  HGMMA.64x128x16.F32.BF16 R24, gdesc[UR8], R24, gsb0 ;  /* 0x01e00000081879f0 */ /* 0x000fe20008001818 */
        /* <DEDUP_REMOVED lines=13> */
[----:B------:R-:W-:Y:S03]  /*16c0*/  HGMMA.64x128x16.F32.BF16 R24, gdesc[UR8], R24, gsb0 ;  /* 0x01e00000081879f0 */ /* 0x000fe60008001818 */
[----:B------:R-:W-:Y:S02]  /*16d0*/  WARPGROUP.DEPBAR.LE gsb0, 0x0 ;  /* 0x00008000000079c5 */ /* 0x000fe40000010000 */
[----:B------:R-:W-:Y:S05]  /*16e0*/  @!P2 BRA `(.L_x_18) ;  /* 0x00000004001ca947 */ /* 0x000fea0003800000 */
[----:B------:R-:W-:Y:S01]  /*16f0*/  UIADD3 UR5, UR41, 0x1, URZ ;  /* 0x0000000129057890 */ /* 0x000fe2000fffe03f */
[----:B01----:R-:W-:-:S03]  /*1700*/  IMAD.U32 R0, RZ, RZ, UR44 ;  /* 0x0000002cff007e24 */ /* 0x003fc6000f8e00ff */
[----:B------:R-:W-:-:S04]  /*1710*/  UISETP.NE.AND UP0, UPT, UR5, 0x4, UPT ;  /* 0x000000040500788c */ /* 0x000fc8000bf05270 */
[----:B------:R-:W-:Y:S02]  /*1720*/  USEL UR6, URZ, 0x1, UP0 ;  /* 0x000000013f067887 */ /* 0x000fe40008000000 */
[----:B------:R-:W-:Y:S02]  /*1730*/  USEL UR5, UR5, URZ, UP0 ;  /* 0x0000003f05057287 */ /* 0x000fe40008000000 */
[----:B------:R-:W-:-:S06]  /*1740*/  ULOP3.LUT UR6, UR40, UR6, URZ, 0x3c, !UPT ;  /* 0x0000000628067292 */ /* 0x000fcc000f8e3c3f */
[----:B------:R-:W-:Y:S01]  /*1750*/  IMAD.U32 R5, RZ, RZ, UR6 ;  /* 0x00000006ff057e24 */ /* 0x000fe2000f8e00ff */
[----:B------:R-:W-:-:S06]  /*1760*/  UMOV UR6, UR41 ;  /* 0x0000002900067c82 */ /* 0x000fcc0008000000 */
.L_x_25:
[----:B01----:R-:W-:Y:S05]  /*1770*/  @!P0 BRA `(.L_x_19) ;  /* 0x0000000000048947 */ /* 0x003fea0003800000 */
[----:B------:R-:W-:Y:S01]  /*1780*/  BPT.TRAP 0x1 ;  /* 0x000000040000795c */ /* 0x000fe20000300000 */
.L_x_19:
[----:B------:R-:W0:Y:S01]  /*1790*/  S2UR UR8, SR_CgaCtaId ;  /* 0x00000000000879c3 */ /* 0x000e220000008800 */
[----:B------:R-:W-:Y:S01]  /*17a0*/  UMOV UR7, 0x400 ;  /* 0x0000040000077882 */ /* 0x000fe20000000000 */
[----:B------:R-:W-:Y:S01]  /*17b0*/  SHF.L.U32 R3, R5, 0x1f, RZ ;  /* 0x0000001f05037819 */ /* 0x000fe200000006ff */
[----:B0-----:R-:W-:-:S04]  /*17c0*/  ULEA UR13, UR8, UR7, 0x18 ;  /* 0x00000007080d7291 */ /* 0x001fc8000f8ec03f */
[----:B------:R-:W-:-:S09]  /*17d0*/  ULEA UR7, UR5, UR13, 0x3 ;  /* 0x0000000d05077291 */ /* 0x000fd2000f8e183f */
[----:B------:R0:W1:Y:S01]  /*17e0*/  SYNCS.PHASECHK.TRANS64.TRYWAIT P1, [UR7], R3 ;  /* 0x00000003ff0075a7 */ /* 0x0000620008020147 */
[----:B------:R-:W-:Y:S05]  /*17f0*/  @!P0 BRA `(.L_x_20) ;  /* 0x0000000000048947 */ /* 0x000fea0003800000 */
[----:B------:R-:W-:Y:S01]  /*1800*/  BPT.TRAP 0x1 ;  /* 0x000000040000795c */ /* 0x000fe20000300000 */
.L_x_20:
[----:B-1----:R-:W-:Y:S05]  /*1810*/  @P1 BRA `(.L_x_21) ;  /* 0x0000000000081947 */ /* 0x002fea0003800000 */
[----:B------:R-:W1:Y:S02]  /*1820*/  SYNCS.PHASECHK.TRANS64.TRYWAIT P1, [UR7], R3 ;  /* 0x00000003ff0075a7 */ /* 0x000e640008020147 */
[----:B-1----:R-:W-:Y:S05]  /*1830*/  @!P1 BRA `(.L_x_22) ;  /* 0x0000006000ac9947 */ /* 0x002fea0003800000 */
.L_x_21:
[----:B------:R-:W-:Y:S01]  /*1840*/  ULEA UR7, UR5, UR45, 0xa ;  /* 0x0000002d05077291 */ /* 0x000fe2000f8e503f */
[----:B------:R-:W-:Y:S01]  /*1850*/  WARPGROUP.ARRIVE ;  /* 0x00000000000079c5 */ /* 0x000fe20000000000 */
[----:B------:R-:W-:Y:S01]  /*1860*/  ULEA UR12, UR5, UR4, 0xa ;  /* 0x00000004050c7291 */ /* 0x000fe2000f8e503f */
[----:B------:R-:W-:Y:S01]  /*1870*/  UMOV UR9, 0x40000040 ;  /* 0x4000004000097882 */ /* 0x000fe20000000000 */
[----:B------:R-:W-:-:S03]  /*1880*/  UMOV UR11, 0x40000040 ;  /* 0x40000040000b7882 */ /* 0x000fc60000000000 */
[----:B------:R-:W-:Y:S02]  /*1890*/  UMOV UR8, UR7 ;  /* 0x0000000700087c82 */ /* 0x000fe40008000000 */
[----:B------:R-:W-:Y:S02]  /*18a0*/  UMOV UR10, UR12 ;  /* 0x0000000c000a7c82 */ /* 0x000fe40008000000 */
[----:B------:R-:W-:Y:S01]  /*18b0*/  HGMMA.64x128x16.F32.BF16 R24, gdesc[UR8], R24, gsb0 ;  /* 0x01e00000081879f0 */ /* 0x000fe20008001818 */
[----:B------:R-:W-:Y:S02]  /*18c0*/  UIADD3 UR8, UR7, 0x2, URZ ;  /* 0x0000000207087890 */ /* 0x000fe4000fffe03f */
[----:B------:R-:W-:Y:S01]  /*18d0*/  UIADD3 UR10, UR12, 0x2, URZ ;  /* 0x000000020c0a7890 */ /* 0x000fe2000fffe03f */
[----:B------:R-:W-:Y:S01]  /*18e0*/  UMOV UR9, 0x40000040 ;  /* 0x4000004000097882 */ /* 0x000fe20000000000 */
[----:B------:R-:W-:Y:S01]  /*18f0*/  UMOV UR11, 0x40000040 ;  /* 0x40000040000b7882 */ /* 0x000fe20000000000 */
[----:B------:R-:W-:-:S02]  /*1900*/  WARPGROUP.DEPBAR.LE gsb0, 0x0 ;  /* 0x00008000000079c5 */ /* 0x000fc40000010000 */
        /* <DEDUP_REMOVED lines=18> */
[----:B------:R-:W-:Y:S01]  /*1a30*/  BPT.TRAP 0x1 ;  /* 0x000000040000795c */ /* 0x000fe20000300000 */
.L_x_23:
[----:B------:R-:W-:Y:S01]  /*1a40*/  ULEA UR7, UR6, UR13, 0x3 ;  /* 0x0000000d06077291 */ /* 0x000fe2000f8e183f */
[----:B------:R-:W-:-:S03]  /*1a50*/  ISETP.GT.U32.AND P1, PT, R18, 0x1, PT ;  /* 0x000000011200780c */ /* 0x000fc60003f24070 */
[----:B------:R-:W-:-:S04]  /*1a60*/  UIADD3 UR7, UR7, 0x20, URZ ;  /* 0x0000002007077890 */ /* 0x000fc8000fffe03f */
[----:B------:R-:W-:-:S09]  /*1a70*/  UPRMT UR7, URZ, 0x654, UR7 ;  /* 0x000006543f077896 */ /* 0x000fd20008000007 */
[----:B------:R-:W-:Y:S01]  /*1a80*/  SYNCS.ARRIVE.TRANS64.RED.A1T0 RZ, [UR7], RZ ;  /* 0x000000ffffff79a7 */ /* 0x000fe20008100407 */
[----:B------:R-:W-:Y:S05]  /*1a90*/  @P1 BRA `(.L_x_24) ;  /* 0x0000000000041947 */ /* 0x000fea0003800000 */
[----:B------:R-:W-:Y:S01]  /*1aa0*/  BPT.TRAP 0x1 ;  /* 0x000000040000795c */ /* 0x000fe20000300000 */
.L_x_24:
[----:B------:R-:W-:Y:S01]  /*1ab0*/  UIADD3 UR5, UR5, 0x1, URZ ;  /* 0x0000000105057890 */ /* 0x000fe2000fffe03f */
[C---:B------:R-:W-:Y:S01]  /*1ac0*/  ISETP.GT.AND P1, PT, R0.reuse, 0x1, PT ;  /* 0x000000010000780c */ /* 0x040fe20003f24270 */
[----:B------:R-:W-:Y:S01]  /*1ad0*/  UIADD3 UR6, UR6, 0x1, URZ ;  /* 0x0000000106067890 */ /* 0x000fe2000fffe03f */
[----:B------:R-:W-:Y:S01]  /*1ae0*/  VIADD R0, R0, 0xffffffff ;  /* 0xffffffff00007836 */ /* 0x000fe20000000000 */
[----:B------:R-:W-:Y:S02]  /*1af0*/  UISETP.NE.AND UP0, UPT, UR5, 0x4, UPT ;  /* 0x000000040500788c */ /* 0x000fe4000bf05270 */
[----:B------:R-:W-:Y:S02]  /*1b00*/  UISETP.NE.AND UP1, UPT, UR6, 0x4, UPT ;  /* 0x000000040600788c */ /* 0x000fe4000bf25270 */
[----:B------:R-:W-:Y:S02]  /*1b10*/  USEL UR7, URZ, 0x1, UP0 ;  /* 0x000000013f077887 */ /* 0x000fe40008000000 */
[----:B------:R-:W-:-:S02]  /*1b20*/  USEL UR5, UR5, URZ, UP0 ;  /* 0x0000003f05057287 */ /* 0x000fc40008000000 */
[----:B------:R-:W-:Y:S02]  /*1b30*/  USEL UR6, UR6, URZ, UP1 ;  /* 0x0000003f06067287 */ /* 0x000fe40008800000 */
[----:B------:R-:W-:Y:S01]  /*1b40*/  LOP3.LUT R5, R5, UR7, RZ, 0x3c, !PT ;  /* 0x0000000705057c12 */ /* 0x000fe2000f8e3cff */
[----:B------:R-:W-:Y:S09]  /*1b50*/  @P1 BRA `(.L_x_25) ;  /* 0xfffffffc00041947 */ /* 0x000ff2000383ffff */
.L_x_18:
[----:B01----:R-:W0:Y:S02]  /*1b60*/  LDC R0, c[0x0][0x28c] ;  /* 0x0000a300ff007b82 */ /* 0x003e240000000800 */
[----:B0-----:R-:W-:-:S13]  /*1b70*/  ISETP.GE.AND P1, PT, R0, 0x1, PT ;  /* 0x000000010000780c */ /* 0x001fda0003f26270 */
[----:B------:R-:W-:Y:S05]  /*1b80*/  @!P1 BRA `(.L_x_26) ;  /* 0x0000000000389947 */ /* 0x000fea0003800000 */
[----:B------:R-:W-:Y:S05]  /*1b90*/  @!P0 BRA `(.L_x_27) ;  /* 0x0000000000048947 */ /* 0x000fea0003800000 */
[----:B------:R-:W-:Y:S01]  /*1ba0*/  BPT.TRAP 0x1 ;  /* 0x000000040000795c */ /* 0x000fe20000300000 */
.L_x_27:
[----:B------:R-:W0:Y:S01]  /*1bb0*/  S2UR UR6, SR_CgaCtaId ;  /* 0x00000000000679c3 */ /* 0x000e220000008800 */
[----:B------:R-:W-:Y:S01]  /*1bc0*/  UIADD3 UR4, UR44, UR41, URZ ;  /* 0x000000292c047290 */ /* 0x000fe2000fffe03f */
[----:B------:R-:W-:Y:S01]  /*1bd0*/  ISETP.GT.U32.AND P0, PT, R18, 0x1, PT ;  /* 0x000000011200780c */ /* 0x000fe20003f04070 */
[----:B------:R-:W-:Y:S02]  /*1be0*/  UMOV UR5, 0x400 ;  /* 0x0000040000057882 */ /* 0x000fe40000000000 */
[----:B------:R-:W-:-:S04]  /*1bf0*/  USHF.L.U32 UR4, UR4, 0x3, URZ ;  /* 0x0000000304047899 */ /* 0x000fc8000800063f */
[----:B------:R-:W-:Y:S02]  /*1c00*/  ULOP3.LUT UR4, UR4, 0x18, URZ, 0xc0, !UPT ;  /* 0x0000001804047892 */ /* 0x000fe4000f8ec03f */
[----:B0-----:R-:W-:-:S04]  /*1c10*/  ULEA UR5, UR6, UR5, 0x18 ;  /* 0x0000000506057291 */ /* 0x001fc8000f8ec03f */
[----:B------:R-:W-:-:S04]  /*1c20*/  UIADD3 UR4, UR5, 0x20, UR4 ;  /* 0x0000002005047890 */ /* 0x000fc8000fffe004 */
[----:B------:R-:W-:-:S09]  /*1c30*/  UPRMT UR4, URZ, 0x654, UR4 ;  /* 0x000006543f047896 */ /* 0x000fd20008000004 */
[----:B------:R-:W-:Y:S01]  /*1c40*/  SYNCS.ARRIVE.TRANS64.RED.A1T0 RZ, [UR4], RZ ;  /* 0x000000ffffff79a7 */ /* 0x000fe20008100404 */
[----:B------:R-:W-:Y:S05]  /*1c50*/  @P0 BRA `(.L_x_26) ;  /* 0x0000000000040947 */ /* 0x000fea0003800000 */
[----:B------:R-:W-:Y:S01]  /*1c60*/  BPT.TRAP 0x1 ;  /* 0x000000040000795c */ /* 0x000fe20000300000 */
.L_x_26:
[----:B------:R-:W-:Y:S01]  /*1c70*/  IMAD.SHL.U32 R6, R100, 0x80, RZ ;  /* 0x0000008064067824 */ /* 0x000fe200078e00ff */
[----:B------:R-:W-:Y:S01]  /*1c80*/  ULDC UR6, c[0x0][0x288] ;  /* 0x0000a20000067ab9 */ /* 0x000fe20000000800 */
[----:B------:R-:W-:Y:S01]  /*1c90*/  SHF.R.S32.HI R11, RZ, 0x1f, R99 ;  /* 0x0000001fff0b7819 */ /* 0x000fe20000011463 */
[C---:B------:R-:W-:Y:S01]  /*1ca0*/  IMAD.SHL.U32 R10, R101.reuse, 0x80, RZ ;  /* 0x00000080650a7824 */ /* 0x040fe200078e00ff */
[----:B------:R-:W-:Y:S01]  /*1cb0*/  ULDC.64 UR4, c[0x0][0x5d0] ;  /* 0x0001740000047ab9 */ /* 0x000fe20000000a00 */
[C---:B------:R-:W-:Y:S01]  /*1cc0*/  LOP3.LUT R8, R6.reuse, 0x6, R93, 0xf8, !PT ;  /* 0x0000000606087812 */ /* 0x040fe200078ef85d */
[----:B------:R-:W-:Y:S01]  /*1cd0*/  IMAD.WIDE R100, R101, 0x80, R22 ;  /* 0x0000008065647825 */ /* 0x000fe200078e0216 */
[----:B------:R-:W-:Y:S01]  /*1ce0*/  ISETP.GE.AND P0, PT, R6, UR6, PT ;  /* 0x0000000606007c0c */ /* 0x000fe2000bf06270 */
[----:B------:R-:W-:Y:S01]  /*1cf0*/  ULDC UR6, c[0x0][0x284] ;  /* 0x0000a10000067ab9 */ /* 0x000fe20000000800 */
[----:B------:R-:W-:Y:S01]  /*1d00*/  SHF.R.S32.HI R9, RZ, 0x1f, R8 ;  /* 0x0000001fff097819 */ /* 0x000fe20000011408 */
[----:B------:R-:W-:Y:S01]  /*1d10*/  IMAD R0, R11, UR4, RZ ;  /* 0x000000040b007c24 */ /* 0x000fe2000f8e02ff */
[----:B------:R-:W-:-:S03]  /*1d20*/  ISETP.GE.OR P0, PT, R10, UR6, P0 ;  /* 0x000000060a007c0c */ /* 0x000fc60008706670 */
[C---:B------:R-:W-:Y:S02]  /*1d30*/  IMAD R3, R99.reuse, UR5, R0 ;  /* 0x0000000563037c24 */ /* 0x040fe4000f8e0200 */
[----:B------:R-:W-:Y:S01]  /*1d40*/  IMAD.WIDE.U32 R4, R99, UR4, R8 ;  /* 0x0000000463047c25 */ /* 0x000fe2000f8e0008 */
[----:B------:R-:W-:-:S03]  /*1d50*/  ULDC.64 UR4, c[0x0][0x5c8] ;  /* 0x0001720000047ab9 */ /* 0x000fc60000000a00 */
[----:B------:R-:W-:Y:S02]  /*1d60*/  IMAD R7, R101, UR4, RZ ;  /* 0x0000000465077c24 */ /* 0x000fe4000f8e02ff */
[----:B------:R-:W-:Y:S02]  /*1d70*/  IMAD.IADD R5, R5, 0x1, R3 ;  /* 0x0000000105057824 */ /* 0x000fe400078e0203 */
[C---:B------:R-:W-:Y:S02]  /*1d80*/  IMAD R7, R100.reuse, UR5, R7 ;  /* 0x0000000564077c24 */ /* 0x040fe4000f8e0207 */
[----:B------:R-:W-:-:S04]  /*1d90*/  IMAD.WIDE.U32 R102, R100, UR4, R4 ;  /* 0x0000000464667c25 */ /* 0x000fc8000f8e0004 */
[----:B------:R-:W-:Y:S01]  /*1da0*/  IMAD.MOV.U32 R0, RZ, RZ, -0x1 ;  /* 0xffffffffff007424 */ /* 0x000fe200078e00ff */
[----:B------:R-:W-:Y:S06]  /*1db0*/  @P0 BRA `(.L_x_28) ;  /* 0x00000040001c0947 */ /* 0x000fec0003800000 */
[----:B-----5:R-:W-:Y:S01]  /*1dc0*/  FSETP.NEU.AND P0, PT, R88, RZ, PT ;  /* 0x000000ff5800720b */ /* 0x020fe20003f0d000 */
[----:B------:R-:W-:Y:S01]  /*1dd0*/  IMAD.IADD R4, R89, 0x1, -R6 ;  /* 0x0000000159047824 */ /* 0x000fe200078e0a06 */
[----:B------:R-:W-:Y:S01]  /*1de0*/  BSSY B0, `(.L_x_28) ;  /* 0x0000404000007945 */ /* 0x000fe20003800000 */
[----:B------:R-:W-:Y:S02]  /*1df0*/  IMAD.IADD R3, R97, 0x1, -R10 ;  /* 0x0000000161037824 */ /* 0x000fe400078e0a0a */
[----:B------:R-:W-:Y:S01]  /*1e00*/  IMAD.IADD R113, R103, 0x1, R7 ;  /* 0x0000000167717824 */ /* 0x000fe200078e0207 */
[----:B------:R-:W-:-:S04]  /*1e10*/  ISETP.GT.AND P2, PT, R4, RZ, PT ;  /* 0x000000ff0400720c */ /* 0x000fc80003f44270 */
[----:B------:R-:W-:-:S03]  /*1e20*/  ISETP.GT.AND P1, PT, R3, RZ, P2 ;  /* 0x000000ff0300720c */ /* 0x000fc60001724270 */
[----:B------:R-:W-:Y:S10]  /*1e30*/  @!P0 BRA `(.L_x_29) ;  /* 0x0000002c00288947 */ /* 0x000ff40003800000 */
[----:B------:R-:W0:Y:S01]  /*1e40*/  LDC.64 R106, c[0x0][0x5b8] ;  /* 0x00016e00ff6a7b82 */ /* 0x000e220000000a00 */
[----:B------:R-:W-:-:S07]  /*1e50*/  ULDC.64 UR4, c[0x0][0x5c0] ;  /* 0x0001700000047ab9 */ /* 0x000fce0000000a00 */
[----:B------:R-:W1:Y:S08]  /*1e60*/  LDC.64 R108, c[0x0][0x5b0] ;  /* 0x00016c00ff6c7b82 */ /* 0x000e700000000a00 */
[----:B------:R-:W2:Y:S01]  /*1e70*/  LDC.64 R110, c[0x0][0x5a8] ;  /* 0x00016a00ff6e7b82 */ /* 0x000ea20000000a00 */
[-C--:B0-----:R-:W-:Y:S02]  /*1e80*/  IMAD R6, R11, R106.reuse, RZ ;  /* 0x0000006a0b067224 */ /* 0x081fe400078e02ff */
[----:B------:R-:W-:-:S04]  /*1e90*/  IMAD.WIDE.U32 R104, R99, R106, R8 ;  /* 0x0000006a63687225 */ /* 0x000fc800078e0008 */
[----:B------:R-:W-:Y:S02]  /*1ea0*/  IMAD R103, R99, R107, R6 ;  /* 0x0000006b63677224 */ /* 0x000fe400078e0206 */
[-C--:B-1----:R-:W-:Y:S02]  /*1eb0*/  IMAD R5, R101, R108.reuse, RZ ;  /* 0x0000006c65057224 */ /* 0x082fe400078e02ff */
[----:B------:R-:W-:Y:S02]  /*1ec0*/  IMAD.IADD R13, R105, 0x1, R103 ;  /* 0x00000001690d7824 */ /* 0x000fe400078e0267 */
[----:B------:R-:W-:Y:S02]  /*1ed0*/  IMAD.MOV.U32 R12, RZ, RZ, R104 ;  /* 0x000000ffff0c7224 */ /* 0x000fe400078e0068 */
[C---:B------:R-:W-:Y:S02]  /*1ee0*/  IMAD R107, R100.reuse, R109, R5 ;  /* 0x0000006d646b7224 */ /* 0x040fe400078e0205 */
[----:B------:R-:W-:-:S04]  /*1ef0*/  IMAD.WIDE.U32 R6, R100, R108, R12 ;  /* 0x0000006c64067225 */ /* 0x000fc800078e000c */
[----:B------:R-:W-:Y:S01]  /*1f00*/  IMAD.IADD R5, R7, 0x1, R107 ;  /* 0x0000000107057824 */ /* 0x000fe200078e026b */
[----:B--2---:R-:W-:-:S04]  /*1f10*/  LEA R14, P0, R6, R110, 0x1 ;  /* 0x0000006e060e7211 */ /* 0x004fc800078008ff */
[----:B------:R-:W-:-:S05]  /*1f20*/  LEA.HI.X R15, R6, R111, R5, 0x1, P0 ;  /* 0x0000006f060f7211 */ /* 0x000fca00000f0c05 */
[----:B------:R0:W2:Y:S01]  /*1f30*/  @P1 LDG.E.LTC128B.U16 R5, desc[UR38][R14.64] ;  /* 0x000000260e051981 */ /* 0x0000a2000c1e1520 */
[----:B------:R-:W-:Y:S01]  /*1f40*/  LEA R10, P0, R102, UR4, 0x1 ;  /* 0x00000004660a7c11 */ /* 0x000fe2000f8008ff */
[----:B------:R-:W-:Y:S01]  /*1f50*/  IMAD.WIDE.U32 R6, R100, R108, R8 ;  /* 0x0000006c64067225 */ /* 0x000fe200078e0008 */
[----:B------:R-:W-:Y:S03]  /*1f60*/  BSSY B1, `(.L_x_30) ;  /* 0x0000012000017945 */ /* 0x000fe60003800000 */
[----:B------:R-:W-:Y:S02]  /*1f70*/  IMAD.IADD R7, R107, 0x1, R7 ;  /* 0x000000016b077824 */ /* 0x000fe400078e0207 */
[----:B------:R-:W-:Y:S01]  /*1f80*/  IMAD.WIDE.U32 R20, R99, R106, R6 ;  /* 0x0000006a63147225 */ /* 0x000fe200078e0006 */
[----:B0-----:R-:W-:-:S03]  /*1f90*/  SHF.L.U64.HI R15, R108, 0x3, R109 ;  /* 0x000000036c0f7819 */ /* 0x001fc6000001026d */
[----:B------:R-:W-:Y:S01]  /*1fa0*/  IMAD.IADD R7, R103, 0x1, R21 ;  /* 0x0000000167077824 */ /* 0x000fe200078e0215 */
[----:B------:R-:W-:Y:S01]  /*1fb0*/  LEA R6, P4, R20, R110, 0x1 ;  /* 0x0000006e14067211 */ /* 0x000fe200078808ff */
[----:B------:R-:W-:-:S03]  /*1fc0*/  IMAD.SHL.U32 R14, R108, 0x8, RZ ;  /* 0x000000086c0e7824 */ /* 0x000fc600078e00ff */
[----:B------:R-:W-:Y:S01]  /*1fd0*/  LEA.HI.X R7, R20, R111, R7, 0x1, P4 ;  /* 0x0000006f14077211 */ /* 0x000fe200020f0c07 */
[----:B--2---:R-:W-:-:S04]  /*1fe0*/  IMAD.U32 R11, R5, 0x10000, RZ ;  /* 0x00010000050b7824 */ /* 0x004fc800078e00ff */
[----:B------:R-:W-:-:S04]  /*1ff0*/  FMUL R11, R11, R88 ;  /* 0x000000580b0b7220 */ /* 0x000fc80000400000 */
[----:B------:R-:W-:Y:S01]  /*2000*/  FFMA R24, R24, R19, R11 ;  /* 0x0000001318187223 */ /* 0x000fe2000000000b */
[----:B------:R-:W-:Y:S02]  /*2010*/  LEA.HI.X R11, R102, UR5, R113, 0x1, P0 ;  /* 0x00000005660b7c11 */ /* 0x000fe400080f0c71 */
[----:B------:R-:W-:Y:S02]  /*2020*/  ISETP.GT.AND P0, PT, R4, 0x1, PT ;  /* 0x000000010400780c */ /* 0x000fe40003f04270 */
[----:B------:R-:W-:Y:S02]  /*2030*/  F2FP.BF16.F32.PACK_AB R24, RZ, R24 ;  /* 0x00000018ff18723e */ /* 0x000fe400000010ff */
[----:B------:R-:W-:-:S03]  /*2040*/  ISETP.GT.AND P3, PT, R3, RZ, P0 ;  /* 0x000000ff0300720c */ /* 0x000fc60000764270 */
[----:B------:R0:W-:Y:S10]  /*2050*/  @P1 STG.E.U16 desc[UR38][R10.64], R24 ;  /* 0x000000180a001986 */ /* 0x0001f4000c101526 */
[----:B------:R-:W-:Y:S05]  /*2060*/  @!P3 BRA `(.L_x_31) ;  /* 0x000000000004b947 */ /* 0x000fea0003800000 */
[----:B------:R1:W5:Y:S02]  /*2070*/  LDG.E.LTC128B.U16 R5, desc[UR38][R6.64+0x2] ;  /* 0x0000022606057981 */ /* 0x000364000c1e1520 */
.L_x_31:
[----:B------:R-:W-:Y:S05]  /*2080*/  BSYNC B1 ;  /* 0x0000000000017941 */ /* 0x000fea0003800000 */
.L_x_30:
[----:B-----5:R-:W-:Y:S01]  /*2090*/  IMAD.U32 R101, R5, 0x10000, RZ ;  /* 0x0001000005657824 */ /* 0x020fe200078e00ff */
[----:B------:R-:W-:Y:S01]  /*20a0*/  ISETP.GT.AND P2, PT, R3, 0x8, P2 ;  /* 0x000000080300780c */ /* 0x000fe20001744270 */
[----:B------:R-:W-:Y:S01]  /*20b0*/  IMAD.WIDE.U32 R20, R100, R108, R14 ;  /* 0x0000006c64147225 */ /* 0x000fe200078e000e */
[----:B0-----:R-:W-:-:S03]  /*20c0*/  PRMT R24, R5, 0x7610, R24 ;  /* 0x0000761005187816 */ /* 0x001fc60000000018 */
[----:B------:R-:W-:Y:S01]  /*20d0*/  FMUL R12, R101, R88 ;  /* 0x00000058650c7220 */ /* 0x000fe20000400000 */
[----:B------:R-:W-:Y:S01]  /*20e0*/  IMAD.IADD R107, R107, 0x1, R21 ;  /* 0x000000016b6b7824 */ /* 0x000fe200078e0215 */
[----:B------:R-:W-:Y:S02]  /*20f0*/  IADD3 R104, P1, R104, R20, RZ ;  /* 0x0000001468687210 */ /* 0x000fe40007f3e0ff */
[----:B------:R-:W-:-:S03]  /*2100*/  FFMA R12, R25, R19, R12 ;  /* 0x00000013190c7223 */ /* 0x000fc6000000000c */
[----:B------:R-:W-:Y:S02]  /*2110*/  IMAD.X R13, R107, 0x1, R13, P1 ;  /* 0x000000016b0d7824 */ /* 0x000fe400008e060d */
[----:B------:R-:W-:Y:S02]  /*2120*/  F2FP.BF16.F32.PACK_AB R12, RZ, R12 ;  /* 0x0000000cff0c723e */ /* 0x000fe400000010ff */
[----:B------:R-:W-:Y:S02]  /*2130*/  LEA R14, P1, R104, R110, 0x1 ;  /* 0x0000006e680e7211 */ /* 0x000fe400078208ff */
[----:B------:R-:W-:Y:S02]  /*2140*/  PRMT R21, R12, 0x7610, R21 ;  /* 0x000076100c157816 */ /* 0x000fe40000000015 */
[----:B------:R-:W-:-:S03]  /*2150*/  LEA.HI.X R15, R104, R111, R13, 0x1, P1 ;  /* 0x0000006f680f7211 */ /* 0x000fc600008f0c0d */
[----:B------:R0:W-:Y:S04]  /*2160*/  @P3 STG.E.U16 desc[UR38][R10.64+0x2], R21 ;  /* 0x000002150a003986 */ /* 0x0001e8000c101526 */
[----:B------:R-:W2:Y:S01]  /*2170*/  @P2 LDG.E.LTC128B.U16 R24, desc[UR38][R14.64] ;  /* 0x000000260e182981 */ /* 0x000ea2000c1e1520 */
[----:B------:R-:W-:Y:S01]  /*2180*/  IADD3 R20, P1, R8, R20, RZ ;  /* 0x0000001408147210 */ /* 0x000fe20007f3e0ff */
[----:B------:R-:W-:Y:S01]  /*2190*/  BSSY B1, `(.L_x_32) ;  /* 0x0000011000017945 */ /* 0x000fe20003800000 */
[C---:B------:R-:W-:Y:S02]  /*21a0*/  SHF.L.U64.HI R13, R92.reuse, 0x1, R91 ;  /* 0x000000015c0d7819 */ /* 0x040fe4000001025b */
[----:B------:R-:W-:Y:S01]  /*21b0*/  ISETP.GT.AND P0, PT, R3, 0x8, P0 ;  /* 0x000000080300780c */ /* 0x000fe20000704270 */
[----:B0-----:R-:W-:Y:S01]  /*21c0*/  IMAD.X R21, R9, 0x1, R107, P1 ;  /* 0x0000000109157824 */ /* 0x001fe200008e066b */
[----:B------:R-:W-:Y:S01]  /*21d0*/  LEA R12, P1, R92, R10, 0x1 ;  /* 0x0000000a5c0c7211 */ /* 0x000fe200078208ff */
[----:B------:R-:W-:-:S04]  /*21e0*/  IMAD.WIDE.U32 R20, R99, R106, R20 ;  /* 0x0000006a63147225 */ /* 0x000fc800078e0014 */
[----:B------:R-:W-:Y:S01]  /*21f0*/  IMAD.X R13, R13, 0x1, R11, P1 ;  /* 0x000000010d0d7824 */ /* 0x000fe200008e060b */
[----:B------:R-:W-:Y:S01]  /*2200*/  LEA R8, P3, R20, R110, 0x1 ;  /* 0x0000006e14087211 */ /* 0x000fe200078608ff */
[----:B------:R-:W-:-:S05]  /*2210*/  IMAD.IADD R9, R103, 0x1, R21 ;  /* 0x0000000167097824 */ /* 0x000fca00078e0215 */
[----:B------:R-:W-:Y:S01]  /*2220*/  LEA.HI.X R9, R20, R111, R9, 0x1, P3 ;  /* 0x0000006f14097211 */ /* 0x000fe200018f0c09 */
[----:B--2---:R-:W-:-:S04]  /*2230*/  IMAD.U32 R5, R24, 0x10000, RZ ;  /* 0x0001000018057824 */ /* 0x004fc800078e00ff */
[----:B------:R-:W-:-:S04]  /*2240*/  FMUL R5, R5, R88 ;  /* 0x0000005805057220 */ /* 0x000fc80000400000 */
[----:B------:R-:W-:-:S05]  /*2250*/  FFMA R5, R26, R19, R5 ;  /* 0x000000131a057223 */ /* 0x000fca0000000005 */
[----:B------:R-:W-:-:S05]  /*2260*/  F2FP.BF16.F32.PACK_AB R5, RZ, R5 ;  /* 0x00000005ff05723e */ /* 0x000fca00000010ff */
[----:B------:R0:W-:Y:S01]  /*2270*/  @P2 STG.E.U16 desc[UR38][R12.64], R5 ;  /* 0x000000050c002986 */ /* 0x0001e2000c101526 */
[----:B------:R-:W-:Y:S05]  /*2280*/  @!P0 BRA `(.L_x_33) ;  /* 0x0000000000048947 */ /* 0x000fea0003800000 */
[----:B------:R2:W5:Y:S02]  /*2290*/  LDG.E.LTC128B.U16 R24, desc[UR38][R8.64+0x2] ;  /* 0x0000022608187981 */ /* 0x000564000c1e1520 */
.L_x_33:
[----:B------:R-:W-:Y:S05]  /*22a0*/  BSYNC B1 ;  /* 0x0000000000017941 */ /* 0x000fea0003800000 */
.L_x_32:
[----:B0----5:R-:W-:Y:S01]  /*22b0*/  IMAD.U32 R5, R24, 0x10000, RZ ;  /* 0x0001000018057824 */ /* 0x021fe200078e00ff */
[----:B------:R-:W-:Y:S01]  /*22c0*/  ISETP.GT.AND P1, PT, R4, 0x8, PT ;  /* 0x000000080400780c */ /* 0x000fe20003f24270 */
[----:B------:R-:W-:Y:S02]  /*22d0*/  BSSY B1, `(.L_x_34) ;  /* 0x0000008000017945 */ /* 0x000fe40003800000 */
[----:B------:R-:W-:Y:S01]  /*22e0*/  FMUL R14, R5, R88 ;  /* 0x00000058050e7220 */ /* 0x000fe20000400000 */
[----:B------:R-:W-:-:S03]  /*22f0*/  ISETP.GT.AND P2, PT, R3, RZ, P1 ;  /* 0x000000ff0300720c */ /* 0x000fc60000f44270 */
[----:B------:R-:W-:-:S05]  /*2300*/  FFMA R14, R27, R19, R14 ;  /* 0x000000131b0e7223 */ /* 0x000fca000000000e */
[----:B------:R-:W-:-:S05]  /*2310*/  F2FP.BF16.F32.PACK_AB R14, RZ, R14 ;  /* 0x0000000eff0e723e */ /* 0x000fca00000010ff */
[----:B------:R0:W-:Y:S01]  /*2320*/  @P0 STG.E.U16 desc[UR38][R12.64+0x2], R14 ;  /* 0x0000020e0c000986 */ /* 0x0001e2000c101526 */
[----:B------:R-:W-:Y:S05]  /*2330*/  @!P2 BRA `(.L_x_35) ;  /* 0x000000000004a947 */ /* 0x000fea0003800000 */
[----:B------:R3:W5:Y:S02]  /*2340*/  LDG.E.LTC128B.U16 R24, desc[UR38][R6.64+0x10] ;  /* 0x0000102606187981 */ /* 0x000764000c1e1520 */
.L_x_35:
[----:B------:R-:W-:Y:S05]  /*2350*/  BSYNC B1 ;  /* 0x0000000000017941 */ /* 0x000fea0003800000 */
.L_x_34:
[----:B-----5:R-:W-:Y:S01]  /*2360*/  IMAD.U32 R5, R24, 0x10000, RZ ;  /* 0x0001000018057824 */ /* 0x020fe200078e00ff */
        /* <DEDUP_REMOVED lines=9> */
.L_x_37:
[----:B------:R-:W-:Y:S05]  /*2400*/  BSYNC B1 ;  /* 0x0000000000017941 */ /* 0x000fea0003800000 */
.L_x_36:
[----:B----45:R-:W-:Y:S01]  /*2410*/  IMAD.U32 R5, R24, 0x10000, RZ ;  /* 0x0001000018057824 */ /* 0x030fe200078e00ff */
[----:B------:R-:W-:Y:S01]  /*2420*/  ISETP.GT.AND P1, PT, R3, 0x8, P1 ;  /* 0x000000080300780c */ /* 0x000fe20000f24270 */
[----:B------:R-:W-:Y:S02]  /*2430*/  BSSY B1, `(.L_x_38) ;  /* 0x0000007000017945 */ /* 0x000fe40003800000 */
[----:B0-----:R-:W-:-:S04]  /*2440*/  FMUL R14, R5, R88 ;  /* 0x00000058050e7220 */ /* 0x001fc80000400000 */
[----:B------:R-:W-:-:S05]  /*2450*/  FFMA R14, R29, R19, R14 ;  /* 0x000000131d0e7223 */ /* 0x000fca000000000e */
[----:B------:R-:W-:-:S05]  /*2460*/  F2FP.BF16.F32.PACK_AB R14, RZ, R14 ;  /* 0x0000000eff0e723e */ /* 0x000fca00000010ff */
[----:B------:R0:W-:Y:S01]  /*2470*/  @P3 STG.E.U16 desc[UR38][R10.64+0x12], R14 ;  /* 0x0000120e0a003986 */ /* 0x0001e2000c101526 */
[----:B------:R-:W-:Y:S05]  /*2480*/  @!P1 BRA `(.L_x_39) ;  /* 0x0000000000049947 */ /* 0x000fea0003800000 */
[----:B------:R4:W5:Y:S02]  /*2490*/  LDG.E.LTC128B.U16 R24, desc[UR38][R8.64+0x10] ;  /* 0x0000102608187981 */ /* 0x000964000c1e1520 */
.L_x_39:
[----:B------:R-:W-:Y:S05]  /*24a0*/  BSYNC B1 ;  /* 0x0000000000017941 */ /* 0x000fea0003800000 */
.L_x_38:
[----:B-----5:R-:W-:Y:S01]  /*24b0*/  IMAD.U32 R5, R24, 0x10000, RZ ;  /* 0x0001000018057824 */ /* 0x020fe200078e00ff */
[----:B------:R-:W-:Y:S01]  /*24c0*/  ISETP.GT.AND P0, PT, R3, 0x8, P0 ;  /* 0x000000080300780c */ /* 0x000fe20000704270 */
[----:B------:R-:W-:Y:S02]  /*24d0*/  BSSY B1, `(.L_x_40) ;  /* 0x0000007000017945 */ /* 0x000fe40003800000 */
[----:B------:R-:W-:-:S04]  /*24e0*/  FMUL R5, R5, R88 ;  /* 0x0000005805057220 */ /* 0x000fc80000400000 */
[----:B------:R-:W-:-:S05]  /*24f0*/  FFMA R5, R30, R19, R5 ;  /* 0x000000131e057223 */ /* 0x000fca0000000005 */
[----:B------:R-:W-:-:S05]  /*2500*/  F2FP.BF16.F32.PACK_AB R5, RZ, R5 ;  /* 0x00000005ff05723e */ /* 0x000fca00000010ff */
[----:B------:R0:W-:Y:S01]  /*2510*/  @P1 STG.E.U16 desc[UR38][R12.64+0x10], R5 ;  /* 0x000010050c001986 */ /* 0x0001e2000c101526 */
[----:B------:R-:W-:Y:S05]  /*2520*/  @!P0 BRA `(.L_x_41) ;  /* 0x0000000000048947 */ /* 0x000fea0003800000 */
[----:B------:R0:W5:Y:S02]  /*2530*/  LDG.E.LTC128B.U16 R24, desc[UR38][R8.64+0x12] ;  /* 0x0000122608187981 */ /* 0x000164000c1e1520 */
.L_x_41:
[----:B------:R-:W-:Y:S05]  /*2540*/  BSYNC B1 ;  /* 0x0000000000017941 */ /* 0x000fea0003800000 */
.L_x_40:
        /* <DEDUP_REMOVED lines=10> */
.L_x_43:
[----:B------:R-:W-:Y:S05]  /*25f0*/  BSYNC B1 ;  /* 0x0000000000017941 */ /* 0x000fea0003800000 */
.L_x_42:
        /* <DEDUP_REMOVED lines=10> */
.L_x_45:
[----:B------:R-:W-:Y:S05]  /*26a0*/  BSYNC B1 ;  /* 0x0000000000017941 */ /* 0x000fea0003800000 */
.L_x_44:
[----:B0----5:R-:W-:Y:S01]  /*26b0*/  IMAD.U32 R5, R24, 0x10000, RZ ;  /* 0x0001000018057824 */ /* 0x021fe200078e00ff */
        /* <DEDUP_REMOVED lines=8> */
.L_x_47:
[----:B------:R-:W-:Y:S05]  /*2740*/  BSYNC B1 ;  /* 0x0000000000017941 */ /* 0x000fea0003800000 */
.L_x_46:
        /* <DEDUP_REMOVED lines=9> */
.L_x_49:
[----:B------:R-:W-:Y:S05]  /*27e0*/  BSYNC B1 ;  /* 0x0000000000017941 */ /* 0x000fea0003800000 */
.L_x_48:
        /* <DEDUP_REMOVED lines=10> */
.L_x_51:
[----:B------:R-:W-:Y:S05]  /*2890*/  BSYNC B1 ;  /* 0x0000000000017941 */ /* 0x000fea0003800000 */
.L_x_50:
        /* <DEDUP_REMOVED lines=10> */
.L_x_53:
[----:B------:R-:W-:Y:S05]  /*2940*/  BSYNC B1 ;  /* 0x0000000000017941 */ /* 0x000fea0003800000 */
.L_x_52:
        /* <DEDUP_REMOVED lines=9> */
.L_x_55:
[----:B------:R-:W-:Y:S05]  /*29e0*/  BSYNC B1 ;  /* 0x0000000000017941 */ /* 0x000fea0003800000 */
.L_x_54:
        /* <DEDUP_REMOVED lines=9> */
.L_x_57:
[----:B------:R-:W-:Y:S05]  /*2a80*/  BSYNC B1 ;  /* 0x0000000000017941 */ /* 0x000fea0003800000 */
.L_x_56:
        /* <DEDUP_REMOVED lines=10> */
.L_x_59:
[----:B------:R-:W-:Y:S05]  /*2b30*/  BSYNC B1 ;  /* 0x0000000000017941 */ /* 0x000fea0003800000 */
.L_x_58:
        /* <DEDUP_REMOVED lines=10> */
.L_x_61:
[----:B------:R-:W-:Y:S05]  /*2be0*/  BSYNC B1 ;  /* 0x0000000000017941 */ /* 0x000fea0003800000 */
.L_x_60:
        /* <DEDUP_REMOVED lines=9> */
.L_x_63:
[----:B------:R-:W-:Y:S05]  /*2c80*/  BSYNC B1 ;  /* 0x0000000000017941 */ /* 0x000fea0003800000 */
.L_x_62:
        /* <DEDUP_REMOVED lines=9> */
.L_x_65:
[----:B------:R-:W-:Y:S05]  /*2d20*/  BSYNC B1 ;  /* 0x0000000000017941 */ /* 0x000fea0003800000 */
.L_x_64:
        /* <DEDUP_REMOVED lines=10> */
.L_x_67:
[----:B------:R-:W-:Y:S05]  /*2dd0*/  BSYNC B1 ;  /* 0x0000000000017941 */ /* 0x000fea0003800000 */
.L_x_66:
        /* <DEDUP_REMOVED lines=10> */
.L_x_69:
[----:B------:R-:W-:Y:S05]  /*2e80*/  BSYNC B1 ;  /* 0x0000000000017941 */ /* 0x000fea0003800000 */
.L_x_68:
        /* <DEDUP_REMOVED lines=9> */
.L_x_71:
[----:B------:R-:W-:Y:S05]  /*2f20*/  BSYNC B1 ;  /* 0x0000000000017941 */ /* 0x000fea0003800000 */
.L_x_70:
        /* <DEDUP_REMOVED lines=9> */
.L_x_73:
[----:B------:R-:W-:Y:S05]  /*2fc0*/  BSYNC B1 ;  /* 0x0000000000017941 */ /* 0x000fea0003800000 */
.L_x_72:
        /* <DEDUP_REMOVED lines=10> */
.L_x_75:
[----:B------:R-:W-:Y:S05]  /*3070*/  BSYNC B1 ;  /* 0x0000000000017941 */ /* 0x000fea0003800000 */
.L_x_74:
        /* <DEDUP_REMOVED lines=10> */
.L_x_77:
[----:B------:R-:W-:Y:S05]  /*3120*/  BSYNC B1 ;  /* 0x0000000000017941 */ /* 0x000fea0003800000 */
.L_x_76:
        /* <DEDUP_REMOVED lines=9> */
.L_x_79:
[----:B------:R-:W-:Y:S05]  /*31c0*/  BSYNC B1 ;  /* 0x0000000000017941 */ /* 0x000fea0003800000 */
.L_x_78:
        /* <DEDUP_REMOVED lines=9> */
.L_x_81:
[----:B------:R-:W-:Y:S05]  /*3260*/  BSYNC B1 ;  /* 0x0000000000017941 */ /* 0x000fea0003800000 */
.L_x_80:
        /* <DEDUP_REMOVED lines=10> */
.L_x_83:
[----:B------:R-:W-:Y:S05]  /*3310*/  BSYNC B1 ;  /* 0x0000000000017941 */ /* 0x000fea0003800000 */
.L_x_82:
        /* <DEDUP_REMOVED lines=10> */
.L_x_85:
[----:B------:R-:W-:Y:S05]  /*33c0*/  BSYNC B1 ;  /* 0x0000000000017941 */ /* 0x000fea0003800000 */
.L_x_84:
        /* <DEDUP_REMOVED lines=9> */
.L_x_87:
[----:B------:R-:W-:Y:S05]  /*3460*/  BSYNC B1 ;  /* 0x0000000000017941 */ /* 0x000fea0003800000 */
.L_x_86:
        /* <DEDUP_REMOVED lines=9> */
.L_x_89:
[----:B------:R-:W-:Y:S05]  /*3500*/  BSYNC B1 ;  /* 0x0000000000017941 */ /* 0x000fea0003800000 */
.L_x_88:
        /* <DEDUP_REMOVED lines=10> */
.L_x_91:
[----:B------:R-:W-:Y:S05]  /*35b0*/  BSYNC B1 ;  /* 0x0000000000017941 */ /* 0x000fea0003800000 */
.L_x_90:
        /* <DEDUP_REMOVED lines=10> */
.L_x_93:
[----:B------:R-:W-:Y:S05]  /*3660*/  BSYNC B1 ;  /* 0x0000000000017941 */ /* 0x000fea0003800000 */
.L_x_92:
        /* <DEDUP_REMOVED lines=9> */
.L_x_95:
[----:B------:R-:W-:Y:S05]  /*3700*/  BSYNC B1 ;  /* 0x0000000000017941 */ /* 0x000fea0003800000 */
.L_x_94:
        /* <DEDUP_REMOVED lines=9> */
.L_x_97:
[----:B------:R-:W-:Y:S05]  /*37a0*/  BSYNC B1 ;  /* 0x0000000000017941 */ /* 0x000fea0003800000 */
.L_x_96:
        /* <DEDUP_REMOVED lines=10> */
.L_x_99:
[----:B------:R-:W-:Y:S05]  /*3850*/  BSYNC B1 ;  /* 0x0000000000017941 */ /* 0x000fea0003800000 */
.L_x_98:
        /* <DEDUP_REMOVED lines=10> */
.L_x_101:
[----:B------:R-:W-:Y:S05]  /*3900*/  BSYNC B1 ;  /* 0x0000000000017941 */ /* 0x000fea0003800000 */
.L_x_100:
        /* <DEDUP_REMOVED lines=9> */
.L_x_103:
[----:B------:R-:W-:Y:S05]  /*39a0*/  BSYNC B1 ;  /* 0x0000000000017941 */ /* 0x000fea0003800000 */
.L_x_102:
        /* <DEDUP_REMOVED lines=9> */
.L_x_105:
[----:B------:R-:W-:Y:S05]  /*3a40*/  BSYNC B1 ;  /* 0x0000000000017941 */ /* 0x000fea0003800000 */
.L_x_104:
        /* <DEDUP_REMOVED lines=10> */
.L_x_107:
[----:B------:R-:W-:Y:S05]  /*3af0*/  BSYNC B1 ;  /* 0x0000000000017941 */ /* 0x000fea0003800000 */
.L_x_106:
        /* <DEDUP_REMOVED lines=10> */
.L_x_109:
[----:B------:R-:W-:Y:S05]  /*3ba0*/  BSYNC B1 ;  /* 0x0000000000017941 */ /* 0x000fea0003800000 */
.L_x_108:
        /* <DEDUP_REMOVED lines=9> */
.L_x_111:
[----:B------:R-:W-:Y:S05]  /*3c40*/  BSYNC B1 ;  /* 0x0000000000017941 */ /* 0x000fea0003800000 */
.L_x_110:
        /* <DEDUP_REMOVED lines=9> */
.L_x_113:
[----:B------:R-:W-:Y:S05]  /*3ce0*/  BSYNC B1 ;  /* 0x0000000000017941 */ /* 0x000fea0003800000 */
.L_x_112:
        /* <DEDUP_REMOVED lines=10> */
.L_x_115:
[----:B------:R-:W-:Y:S05]  /*3d90*/  BSYNC B1 ;  /* 0x0000000000017941 */ /* 0x000fea0003800000 */
.L_x_114:
        /* <DEDUP_REMOVED lines=10> */
.L_x_117:
[----:B------:R-:W-:Y:S05]  /*3e40*/  BSYNC B1 ;  /* 0x0000000000017941 */ /* 0x000fea0003800000 */
.L_x_116:
        /* <DEDUP_REMOVED lines=9> */
.L_x_119:
[----:B------:R-:W-:Y:S05]  /*3ee0*/  BSYNC B1 ;  /* 0x0000000000017941 */ /* 0x000fea0003800000 */
.L_x_118:
        /* <DEDUP_REMOVED lines=9> */
.L_x_121:
[----:B------:R-:W-:Y:S05]  /*3f80*/  BSYNC B1 ;  /* 0x0000000000017941 */ /* 0x000fea0003800000 */
.L_x_120:
        /* <DEDUP_REMOVED lines=10> */
.L_x_123:
[----:B------:R-:W-:Y:S05]  /*4030*/  BSYNC B1 ;  /* 0x0000000000017941 */ /* 0x000fea0003800000 */
.L_x_122:
        /* <DEDUP_REMOVED lines=10> */
.L_x_125:
[----:B------:R-:W-:Y:S05]  /*40e0*/  BSYNC B1 ;  /* 0x0000000000017941 */ /* 0x000fea0003800000 */
.L_x_124:
        /* <DEDUP_REMOVED lines=9> */
.L_x_127:
[----:B------:R-:W-:Y:S05]  /*4180*/  BSYNC B1 ;  /* 0x0000000000017941 */ /* 0x000fea0003800000 */
.L_x_126:
        /* <DEDUP_REMOVED lines=9> */
.L_x_129:
[----:B------:R-:W-:Y:S05]  /*4220*/  BSYNC B1 ;  /* 0x0000000000017941 */ /* 0x000fea0003800000 */
.L_x_128:
        /* <DEDUP_REMOVED lines=10> */
.L_x_131:
[----:B------:R-:W-:Y:S05]  /*42d0*/  BSYNC B1 ;  /* 0x0000000000017941 */ /* 0x000fea0003800000 */
.L_x_130:
        /* <DEDUP_REMOVED lines=10> */
.L_x_133:
[----:B------:R-:W-:Y:S05]  /*4380*/  BSYNC B1 ;  /* 0x0000000000017941 */ /* 0x000fea0003800000 */
.L_x_132:
        /* <DEDUP_REMOVED lines=9> */
.L_x_135:
[----:B------:R-:W-:Y:S05]  /*4420*/  BSYNC B1 ;  /* 0x0000000000017941 */ /* 0x000fea0003800000 */
.L_x_134:
        /* <DEDUP_REMOVED lines=9> */
.L_x_137:
[----:B------:R-:W-:Y:S05]  /*44c0*/  BSYNC B1 ;  /* 0x0000000000017941 */ /* 0x000fea0003800000 */
.L_x_136:
        /* <DEDUP_REMOVED lines=10> */
.L_x_139:
[----:B------:R-:W-:Y:S05]  /*4570*/  BSYNC B1 ;  /* 0x0000000000017941 */ /* 0x000fea0003800000 */
.L_x_138:
        /* <DEDUP_REMOVED lines=10> */
.L_x_141:
[----:B------:R-:W-:Y:S05]  /*4620*/  BSYNC B1 ;  /* 0x0000000000017941 */ /* 0x000fea0003800000 */
.L_x_140:
        /* <DEDUP_REMOVED lines=9> */
.L_x_143:
[----:B------:R-:W-:Y:S05]  /*46c0*/  BSYNC B1 ;  /* 0x0000000000017941 */ /* 0x000fea0003800000 */
.L_x_142:
        /* <DEDUP_REMOVED lines=9> */
.L_x_145:
[----:B------:R-:W-:Y:S05]  /*4760*/  BSYNC B1 ;  /* 0x0000000000017941 */ /* 0x000fea0003800000 */
.L_x_144:
        /* <DEDUP_REMOVED lines=10> */
.L_x_147:
[----:B------:R-:W-:Y:S05]  /*4810*/  BSYNC B1 ;  /* 0x0000000000017941 */ /* 0x000fea0003800000 */
.L_x_146:
[----:B-----5:R-:W-:Y:S01]  /*4820*/  IMAD.U32 R5, R24, 0x10000, RZ ;  /* 0x0001000018057824 */ /* 0x020fe200078e00ff */
[----:B------:R-:W-:Y:S01]  /*4830*/  ISETP.GT.AND P0, PT, R4, 0x79, PT ;  /* 0x000000790400780c */ /* 0x000fe20003f04270 */
[----:B------:R-:W-:Y:S01]  /*4840*/  @P2 IMAD.MOV.U32 R4, RZ, RZ, R10 ;  /* 0x000000ffff042224 */ /* 0x000fe200078e000a */
[----:B------:R-:W-:Y:S01]  /*4850*/  BSSY B1, `(.L_x_148) ;  /* 0x000000a000017945 */ /* 0x000fe20003800000 */
[----:B------:R-:W-:Y:S01]  /*4860*/  FMUL R5, R5, R88 ;  /* 0x0000005805057220 */ /* 0x000fe20000400000 */
[----:B------:R-:W-:-:S03]  /*4870*/  ISETP.GT.AND P3, PT, R3, RZ, P0 ;  /* 0x000000ff0300720c */ /* 0x000fc60000764270 */
[----:B------:R-:W-:-:S05]  /*4880*/  FFMA R5, R84, R19, R5 ;  /* 0x0000001354057223 */ /* 0x000fca0000000005 */
[----:B------:R-:W-:-:S04]  /*4890*/  F2FP.BF16.F32.PACK_AB R5, RZ, R5 ;  /* 0x00000005ff05723e */ /* 0x000fc800000010ff */
[----:B0-----:R-:W-:Y:S01]  /*48a0*/  PRMT R14, R5, 0x7610, R14 ;  /* 0x00007610050e7816 */ /* 0x001fe2000000000e */
[----:B------:R-:W-:-:S05]  /*48b0*/  @P2 IMAD.MOV.U32 R5, RZ, RZ, R11 ;  /* 0x000000ffff052224 */ /* 0x000fca00078e000b */
[----:B------:R0:W-:Y:S01]  /*48c0*/  @P2 STG.E.U16 desc[UR38][R4.64+0xf0], R14 ;  /* 0x0000f00e04002986 */ /* 0x0001e2000c101526 */
[----:B------:R-:W-:Y:S05]  /*48d0*/  @!P3 BRA `(.L_x_149) ;  /* 0x000000000004b947 */ /* 0x000fea0003800000 */
[----:B------:R0:W5:Y:S02]  /*48e0*/  LDG.E.LTC128B.U16 R24, desc[UR38][R6.64+0xf2] ;  /* 0x0000f22606187981 */ /* 0x000164000c1e1520 */
.L_x_149:
[----:B------:R-:W-:Y:S05]  /*48f0*/  BSYNC B1 ;  /* 0x0000000000017941 */ /* 0x000fea0003800000 */
.L_x_148:
        /* <DEDUP_REMOVED lines=9> */
.L_x_151:
[----:B------:R-:W-:Y:S05]  /*4990*/  BSYNC B1 ;  /* 0x0000000000017941 */ /* 0x000fea0003800000 */
.L_x_150:
[----:B-----5:R-:W-:Y:S01]  /*49a0*/  IMAD.U32 R5, R24, 0x10000, RZ ;  /* 0x0001000018057824 */ /* 0x020fe200078e00ff */
[----:B------:R-:W-:Y:S01]  /*49b0*/  ISETP.GT.AND P0, PT, R3, 0x8, P0 ;  /* 0x000000080300780c */ /* 0x000fe20000704270 */
[----:B0-----:R-:W-:Y:S01]  /*49c0*/  @P1 IMAD.MOV.U32 R4, RZ, RZ, R12 ;  /* 0x000000ffff041224 */ /* 0x001fe200078e000c */
[----:B------:R-:W-:Y:S01]  /*49d0*/  BSSY B1, `(.L_x_152) ;  /* 0x0000009000017945 */ /* 0x000fe20003800000 */
[----:B------:R-:W-:-:S04]  /*49e0*/  FMUL R5, R5, R88 ;  /* 0x0000005805057220 */ /* 0x000fc80000400000 */
[----:B------:R-:W-:-:S05]  /*49f0*/  FFMA R5, R86, R19, R5 ;  /* 0x0000001356057223 */ /* 0x000fca0000000005 */
[----:B------:R-:W-:-:S04]  /*4a00*/  F2FP.BF16.F32.PACK_AB R5, RZ, R5 ;  /* 0x00000005ff05723e */ /* 0x000fc800000010ff */
[----:B-1-3--:R-:W-:Y:S01]  /*4a10*/  PRMT R6, R5, 0x7610, R6 ;  /* 0x0000761005067816 */ /* 0x00afe20000000006 */
[----:B------:R-:W-:-:S05]  /*4a20*/  @P1 IMAD.MOV.U32 R5, RZ, RZ, R13 ;  /* 0x000000ffff051224 */ /* 0x000fca00078e000d */
[----:B------:R0:W-:Y:S01]  /*4a30*/  @P1 STG.E.U16 desc[UR38][R4.64+0xf0], R6 ;  /* 0x0000f00604001986 */ /* 0x0001e2000c101526 */
[----:B------:R-:W-:Y:S05]  /*4a40*/  @!P0 BRA `(.L_x_153) ;  /* 0x0000000000048947 */ /* 0x000fea0003800000 */
[----:B------:R1:W5:Y:S02]  /*4a50*/  LDG.E.LTC128B.U16 R24, desc[UR38][R8.64+0xf2] ;  /* 0x0000f22608187981 */ /* 0x000364000c1e1520 */
.L_x_153:
[----:B------:R-:W-:Y:S05]  /*4a60*/  BSYNC B1 ;  /* 0x0000000000017941 */ /* 0x000fea0003800000 */
.L_x_152:
[----:B------:R-:W-:Y:S05]  /*4a70*/  @!P0 BRA `(.L_x_154) ;  /* 0x0000001000e88947 */ /* 0x000fea0003800000 */
[----:B-----5:R-:W-:-:S04]  /*4a80*/  IMAD.U32 R3, R24, 0x10000, RZ ;  /* 0x0001000018037824 */ /* 0x020fc800078e00ff */
[----:B0-----:R-:W-:-:S04]  /*4a90*/  FMUL R4, R3, R88 ;  /* 0x0000005803047220 */ /* 0x001fc80000400000 */
[----:B------:R-:W-:-:S05]  /*4aa0*/  FFMA R4, R87, R19, R4 ;  /* 0x0000001357047223 */ /* 0x000fca0000000004 */
[----:B------:R-:W-:-:S05]  /*4ab0*/  F2FP.BF16.F32.PACK_AB R4, RZ, R4 ;  /* 0x00000004ff04723e */ /* 0x000fca00000010ff */
[----:B------:R3:W-:Y:S01]  /*4ac0*/  STG.E.U16 desc[UR38][R12.64+0xf2], R4 ;  /* 0x0000f2040c007986 */ /* 0x0007e2000c101526 */
[----:B------:R-:W-:Y:S05]  /*4ad0*/  BRA `(.L_x_154) ;  /* 0x0000001000d07947 */ /* 0x000fea0003800000 */
.L_x_29:
[----:B------:R-:W-:Y:S01]  /*4ae0*/  ISETP.GT.AND P3, PT, R4, 0x1, PT ;  /* 0x000000010400780c */ /* 0x000fe20003f64270 */
[----:B------:R-:W-:Y:S01]  /*4af0*/  ULDC.64 UR4, c[0x0][0x5c0] ;  /* 0x0001700000047ab9 */ /* 0x000fe20000000a00 */
[-C--:B------:R-:W-:Y:S01]  /*4b00*/  FMUL R24, R24, R19.reuse ;  /* 0x0000001318187220 */ /* 0x080fe20000400000 */
[----:B------:R-:W-:Y:S01]  /*4b10*/  LEA R6, P4, R102, UR4, 0x1 ;  /* 0x0000000466067c11 */ /* 0x000fe2000f8808ff */
[-C--:B------:R-:W-:Y:S01]  /*4b20*/  FMUL R25, R25, R19.reuse ;  /* 0x0000001319197220 */ /* 0x080fe20000400000 */
[----:B------:R-:W-:Y:S01]  /*4b30*/  ISETP.GT.AND P0, PT, R3, RZ, P3 ;  /* 0x000000ff0300720c */ /* 0x000fe20001f04270 */
[-C--:B------:R-:W-:Y:S01]  /*4b40*/  FMUL R26, R26, R19.reuse ;  /* 0x000000131a1a7220 */ /* 0x080fe20000400000 */
[----:B------:R-:W-:Y:S01]  /*4b50*/  F2FP.BF16.F32.PACK_AB R24, RZ, R24 ;  /* 0x00000018ff18723e */ /* 0x000fe200000010ff */
[-C--:B------:R-:W-:Y:S01]  /*4b60*/  FMUL R27, R27, R19.reuse ;  /* 0x000000131b1b7220 */ /* 0x080fe20000400000 */
[----:B------:R-:W-:Y:S01]  /*4b70*/  LEA.HI.X R7, R102, UR5, R113, 0x1, P4 ;  /* 0x0000000566077c11 */ /* 0x000fe2000a0f0c71 */
[----:B------:R-:W-:Y:S01]  /*4b80*/  FMUL R28, R28, R19 ;  /* 0x000000131c1c7220 */ /* 0x000fe20000400000 */
[----:B------:R-:W-:Y:S01]  /*4b90*/  F2FP.BF16.F32.PACK_AB R25, RZ, R25 ;  /* 0x00000019ff19723e */ /* 0x000fe200000010ff */
[-C--:B------:R-:W-:Y:S01]  /*4ba0*/  FMUL R29, R29, R19.reuse ;  /* 0x000000131d1d7220 */ /* 0x080fe20000400000 */
[----:B------:R-:W-:Y:S01]  /*4bb0*/  ISETP.GT.AND P2, PT, R3, 0x8, P2 ;  /* 0x000000080300780c */ /* 0x000fe20001744270 */
[----:B------:R-:W-:Y:S01]  /*4bc0*/  @P1 STG.E.U16 desc[UR38][R6.64], R24 ;  /* 0x0000001806001986 */ /* 0x000fe2000c101526 */
[----:B------:R-:W-:Y:S01]  /*4bd0*/  ISETP.GT.AND P1, PT, R4, 0x8, PT ;  /* 0x000000080400780c */ /* 0x000fe20003f24270 */
[-C--:B------:R-:W-:Y:S01]  /*4be0*/  FMUL R30, R30, R19.reuse ;  /* 0x000000131e1e7220 */ /* 0x080fe20000400000 */
[C---:B------:R-:W-:Y:S01]  /*4bf0*/  SHF.L.U64.HI R5, R92.reuse, 0x1, R91 ;  /* 0x000000015c057819 */ /* 0x040fe2000001025b */
[----:B------:R-:W-:Y:S01]  /*4c00*/  @P0 STG.E.U16 desc[UR38][R6.64+0x2], R25 ;  /* 0x0000021906000986 */ /* 0x000fe2000c101526 */
[----:B------:R-:W-:Y:S01]  /*4c10*/  LEA R8, P5, R92, R6, 0x1 ;  /* 0x000000065c087211 */ /* 0x000fe200078a08ff */
[-C--:B------:R-:W-:Y:S01]  /*4c20*/  FMUL R31, R31, R19.reuse ;  /* 0x000000131f1f7220 */ /* 0x080fe20000400000 */
[----:B------:R-:W-:Y:S01]  /*4c30*/  ISETP.GT.AND P3, PT, R3, 0x8, P3 ;  /* 0x000000080300780c */ /* 0x000fe20001f64270 */
[-C--:B------:R-:W-:Y:S01]  /*4c40*/  FMUL R32, R32, R19.reuse ;  /* 0x0000001320207220 */ /* 0x080fe20000400000 */
[----:B------:R-:W-:Y:S01]  /*4c50*/  ISETP.GT.AND P0, PT, R4, 0x9, PT ;  /* 0x000000090400780c */ /* 0x000fe20003f04270 */
[----:B------:R-:W-:Y:S01]  /*4c60*/  IMAD.X R9, R5, 0x1, R7, P5 ;  /* 0x0000000105097824 */ /* 0x000fe200028e0607 */
[----:B------:R-:W-:Y:S01]  /*4c70*/  ISETP.GT.AND P4, PT, R3, RZ, P1 ;  /* 0x000000ff0300720c */ /* 0x000fe20000f84270 */
[-C--:B------:R-:W-:Y:S01]  /*4c80*/  FMUL R33, R33, R19.reuse ;  /* 0x0000001321217220 */ /* 0x080fe20000400000 */
[----:B------:R-:W-:Y:S01]  /*4c90*/  F2FP.BF16.F32.PACK_AB R26, RZ, R26 ;  /* 0x0000001aff1a723e */ /* 0x000fe200000010ff */
[-C--:B------:R-:W-:Y:S01]  /*4ca0*/  FMUL R34, R34, R19.reuse ;  /* 0x0000001322227220 */ /* 0x080fe20000400000 */
[----:B------:R-:W-:Y:S01]  /*4cb0*/  ISETP.GT.AND P5, PT, R3, RZ, P0 ;  /* 0x000000ff0300720c */ /* 0x000fe200007a4270 */
[----:B------:R-:W-:Y:S01]  /*4cc0*/  FMUL R35, R35, R19 ;  /* 0x0000001323237220 */ /* 0x000fe20000400000 */
[----:B------:R-:W-:Y:S01]  /*4cd0*/  F2FP.BF16.F32.PACK_AB R27, RZ, R27 ;  /* 0x0000001bff1b723e */ /* 0x000fe200000010ff */
[----:B------:R-:W-:Y:S01]  /*4ce0*/  @P2 STG.E.U16 desc[UR38][R8.64], R26 ;  /* 0x0000001a08002986 */ /* 0x000fe2000c101526 */
[----:B------:R-:W-:Y:S01]  /*4cf0*/  F2FP.BF16.F32.PACK_AB R28, RZ, R28 ;  /* 0x0000001cff1c723e */ /* 0x000fe200000010ff */
[-C--:B------:R-:W-:Y:S01]  /*4d00*/  FMUL R36, R36, R19.reuse ;  /* 0x0000001324247220 */ /* 0x080fe20000400000 */
[----:B------:R-:W-:Y:S01]  /*4d10*/  ISETP.GT.AND P2, PT, R3, 0x8, P1 ;  /* 0x000000080300780c */ /* 0x000fe20000f44270 */
[----:B------:R-:W-:Y:S01]  /*4d20*/  @P3 STG.E.U16 desc[UR38][R8.64+0x2], R27 ;  /* 0x0000021b08003986 */ /* 0x000fe2000c101526 */
[----:B------:R-:W-:Y:S01]  /*4d30*/  ISETP.GT.AND P1, PT, R4, 0x10, PT ;  /* 0x000000100400780c */ /* 0x000fe20003f24270 */
[----:B------:R-:W-:Y:S01]  /*4d40*/  FMUL R37, R37, R19 ;  /* 0x0000001325257220 */ /* 0x000fe20000400000 */
[----:B------:R-:W-:Y:S01]  /*4d50*/  F2FP.BF16.F32.PACK_AB R29, RZ, R29 ;  /* 0x0000001dff1d723e */ /* 0x000fe200000010ff */
[----:B------:R-:W-:Y:S01]  /*4d60*/  @P4 STG.E.U16 desc[UR38][R6.64+0x10], R28 ;  /* 0x0000101c06004986 */ /* 0x000fe2000c101526 */
[C---:B------:R-:W-:Y:S01]  /*4d70*/  ISETP.GT.AND P3, PT, R3.reuse, 0x8, P0 ;  /* 0x000000080300780c */ /* 0x040fe20000764270 */
[-C--:B------:R-:W-:Y:S01]  /*4d80*/  FMUL R38, R38, R19.reuse ;  /* 0x0000001326267220 */ /* 0x080fe20000400000 */
[----:B------:R-:W-:Y:S01]  /*4d90*/  ISETP.GT.AND P0, PT, R4, 0x11, PT ;  /* 0x000000110400780c */ /* 0x000fe20003f04270 */
[----:B------:R-:W-:Y:S01]  /*4da0*/  @P5 STG.E.U16 desc[UR38][R6.64+0x12], R29 ;  /* 0x0000121d06005986 */ /* 0x000fe2000c101526 */
        /* <DEDUP_REMOVED lines=161> */
[----:B------:R-:W-:Y:S01]  /*57c0*/  FMUL R87, R87, R19 ;  /* 0x0000001357577220 */ /* 0x000fe20000400000 */
[----:B------:R-:W-:-:S02]  /*57d0*/  F2FP.BF16.F32.PACK_AB R62, RZ, R62 ;  /* 0x0000003eff3e723e */ /* 0x000fc400000010ff */
[C---:B------:R-:W-:Y:S02]  /*57e0*/  ISETP.GT.AND P5, PT, R3.reuse, RZ, P0 ;  /* 0x000000ff0300720c */ /* 0x040fe400007a4270 */
[----:B------:R-:W-:Y:S01]  /*57f0*/  F2FP.BF16.F32.PACK_AB R63, RZ, R63 ;  /* 0x0000003fff3f723e */ /* 0x000fe200000010ff */
[----:B------:R-:W-:Y:S01]  /*5800*/  @P2 STG.E.U16 desc[UR38][R8.64+0x90], R62 ;  /* 0x0000903e08002986 */ /* 0x000fe2000c101526 */
[----:B------:R-:W-:Y:S02]  /*5810*/  F2FP.BF16.F32.PACK_AB R64, RZ, R64 ;  /* 0x00000040ff40723e */ /* 0x000fe400000010ff */
[C---:B------:R-:W-:Y:S01]  /*5820*/  ISETP.GT.AND P2, PT, R3.reuse, 0x8, P1 ;  /* 0x000000080300780c */ /* 0x040fe20000f44270 */
[----:B------:R-:W-:Y:S01]  /*5830*/  @P3 STG.E.U16 desc[UR38][R8.64+0x92], R63 ;  /* 0x0000923f08003986 */ /* 0x000fe2000c101526 */
[----:B------:R-:W-:Y:S02]  /*5840*/  ISETP.GT.AND P1, PT, R4, 0x58, PT ;  /* 0x000000580400780c */ /* 0x000fe40003f24270 */
[----:B------:R-:W-:Y:S01]  /*5850*/  F2FP.BF16.F32.PACK_AB R65, RZ, R65 ;  /* 0x00000041ff41723e */ /* 0x000fe200000010ff */
[----:B------:R-:W-:Y:S01]  /*5860*/  @P4 STG.E.U16 desc[UR38][R6.64+0xa0], R64 ;  /* 0x0000a04006004986 */ /* 0x000fe2000c101526 */
[----:B------:R-:W-:-:S02]  /*5870*/  ISETP.GT.AND P3, PT, R3, 0x8, P0 ;  /* 0x000000080300780c */ /* 0x000fc40000764270 */
[----:B------:R-:W-:Y:S01]  /*5880*/  ISETP.GT.AND P0, PT, R4, 0x59, PT ;  /* 0x000000590400780c */ /* 0x000fe20003f04270 */
[----:B------:R-:W-:Y:S01]  /*5890*/  @P5 STG.E.U16 desc[UR38][R6.64+0xa2], R65 ;  /* 0x0000a24106005986 */ /* 0x000fe2000c101526 */
[C---:B------:R-:W-:Y:S02]  /*58a0*/  ISETP.GT.AND P4, PT, R3.reuse, RZ, P1 ;  /* 0x000000ff0300720c */ /* 0x040fe40000f84270 */
[----:B------:R-:W-:Y:S02]  /*58b0*/  F2FP.BF16.F32.PACK_AB R66, RZ, R66 ;  /* 0x00000042ff42723e */ /* 0x000fe400000010ff */
[----:B------:R-:W-:Y:S02]  /*58c0*/  ISETP.GT.AND P5, PT, R3, RZ, P0 ;  /* 0x000000ff0300720c */ /* 0x000fe400007a4270 */
[----:B------:R-:W-:Y:S01]  /*58d0*/  F2FP.BF16.F32.PACK_AB R67, RZ, R67 ;  /* 0x00000043ff43723e */ /* 0x000fe200000010ff */
[----:B------:R-:W-:Y:S01]  /*58e0*/  @P2 STG.E.U16 desc[UR38][R8.64+0xa0], R66 ;  /* 0x0000a04208002986 */ /* 0x000fe2000c101526 */
[----:B------:R-:W-:-:S02]  /*58f0*/  F2FP.BF16.F32.PACK_AB R68, RZ, R68 ;  /* 0x00000044ff44723e */ /* 0x000fc400000010ff */
[C---:B------:R-:W-:Y:S01]  /*5900*/  ISETP.GT.AND P2, PT, R3.reuse, 0x8, P1 ;  /* 0x000000080300780c */ /* 0x040fe20000f44270 */
[----:B------:R-:W-:Y:S01]  /*5910*/  @P3 STG.E.U16 desc[UR38][R8.64+0xa2], R67 ;  /* 0x0000a24308003986 */ /* 0x000fe2000c101526 */
[C---:B------:R-:W-:Y:S02]  /*5920*/  ISETP.GT.AND P1, PT, R4.reuse, 0x60, PT ;  /* 0x000000600400780c */ /* 0x040fe40003f24270 */
[----:B------:R-:W-:Y:S01]  /*5930*/  F2FP.BF16.F32.PACK_AB R69, RZ, R69 ;  /* 0x00000045ff45723e */ /* 0x000fe200000010ff */
[----:B------:R-:W-:Y:S01]  /*5940*/  @P4 STG.E.U16 desc[UR38][R6.64+0xb0], R68 ;  /* 0x0000b04406004986 */ /* 0x000fe2000c101526 */
[C---:B------:R-:W-:Y:S02]  /*5950*/  ISETP.GT.AND P3, PT, R3.reuse, 0x8, P0 ;  /* 0x000000080300780c */ /* 0x040fe40000764270 */
[----:B------:R-:W-:Y:S01]  /*5960*/  ISETP.GT.AND P0, PT, R4, 0x61, PT ;  /* 0x000000610400780c */ /* 0x000fe20003f04270 */
[----:B------:R-:W-:Y:S01]  /*5970*/  @P5 STG.E.U16 desc[UR38][R6.64+0xb2], R69 ;  /* 0x0000b24506005986 */ /* 0x000fe2000c101526 */
[----:B------:R-:W-:-:S02]  /*5980*/  ISETP.GT.AND P4, PT, R3, RZ, P1 ;  /* 0x000000ff0300720c */ /* 0x000fc40000f84270 */
[C---:B------:R-:W-:Y:S02]  /*5990*/  ISETP.GT.AND P5, PT, R3.reuse, RZ, P0 ;  /* 0x000000ff0300720c */ /* 0x040fe400007a4270 */
[----:B------:R-:W-:Y:S02]  /*59a0*/  F2FP.BF16.F32.PACK_AB R70, RZ, R70 ;  /* 0x00000046ff46723e */ /* 0x000fe400000010ff */
[----:B------:R-:W-:Y:S02]  /*59b0*/  F2FP.BF16.F32.PACK_AB R71, RZ, R71 ;  /* 0x00000047ff47723e */ /* 0x000fe400000010ff */
[----:B------:R-:W-:Y:S01]  /*59c0*/  F2FP.BF16.F32.PACK_AB R72, RZ, R72 ;  /* 0x00000048ff48723e */ /* 0x000fe200000010ff */
[----:B------:R-:W-:Y:S01]  /*59d0*/  @P2 STG.E.U16 desc[UR38][R8.64+0xb0], R70 ;  /* 0x0000b04608002986 */ /* 0x000fe2000c101526 */
[----:B------:R-:W-:Y:S02]  /*59e0*/  F2FP.BF16.F32.PACK_AB R73, RZ, R73 ;  /* 0x00000049ff49723e */ /* 0x000fe400000010ff */
[C---:B------:R-:W-:Y:S01]  /*59f0*/  ISETP.GT.AND P1, PT, R3.reuse, 0x8, P1 ;  /* 0x000000080300780c */ /* 0x040fe20000f24270 */
[----:B------:R-:W-:Y:S01]  /*5a00*/  @P3 STG.E.U16 desc[UR38][R8.64+0xb2], R71 ;  /* 0x0000b24708003986 */ /* 0x000fe2000c101526 */
[----:B------:R-:W-:-:S02]  /*5a10*/  ISETP.GT.AND P2, PT, R3, 0x8, P0 ;  /* 0x000000080300780c */ /* 0x000fc40000744270 */
[C---:B------:R-:W-:Y:S01]  /*5a20*/  ISETP.GT.AND P0, PT, R4.reuse, 0x69, PT ;  /* 0x000000690400780c */ /* 0x040fe20003f04270 */
[----:B------:R-:W-:Y:S01]  /*5a30*/  @P4 STG.E.U16 desc[UR38][R6.64+0xc0], R72 ;  /* 0x0000c04806004986 */ /* 0x000fe2000c101526 */
[----:B------:R-:W-:Y:S02]  /*5a40*/  ISETP.GT.AND P4, PT, R4, 0x68, PT ;  /* 0x000000680400780c */ /* 0x000fe40003f84270 */
[----:B------:R-:W-:Y:S01]  /*5a50*/  F2FP.BF16.F32.PACK_AB R74, RZ, R74 ;  /* 0x0000004aff4a723e */ /* 0x000fe200000010ff */
[----:B------:R-:W-:Y:S01]  /*5a60*/  @P5 STG.E.U16 desc[UR38][R6.64+0xc2], R73 ;  /* 0x0000c24906005986 */ /* 0x000fe2000c101526 */
[C---:B------:R-:W-:Y:S02]  /*5a70*/  ISETP.GT.AND P5, PT, R3.reuse, RZ, P4 ;  /* 0x000000ff0300720c */ /* 0x040fe400027a4270 */
[----:B------:R-:W-:Y:S01]  /*5a80*/  ISETP.GT.AND P3, PT, R3, RZ, P0 ;  /* 0x000000ff0300720c */ /* 0x000fe20000764270 */
[----:B------:R-:W-:Y:S01]  /*5a90*/  @P1 STG.E.U16 desc[UR38][R8.64+0xc0], R74 ;  /* 0x0000c04a08001986 */ /* 0x000fe2000c101526 */
[----:B------:R-:W-:-:S02]  /*5aa0*/  F2FP.BF16.F32.PACK_AB R75, RZ, R75 ;  /* 0x0000004bff4b723e */ /* 0x000fc400000010ff */
[----:B------:R-:W-:Y:S02]  /*5ab0*/  F2FP.BF16.F32.PACK_AB R76, RZ, R76 ;  /* 0x0000004cff4c723e */ /* 0x000fe400000010ff */
[C---:B------:R-:W-:Y:S01]  /*5ac0*/  ISETP.GT.AND P4, PT, R3.reuse, 0x8, P4 ;  /* 0x000000080300780c */ /* 0x040fe20002784270 */
[----:B------:R-:W-:Y:S01]  /*5ad0*/  @P2 STG.E.U16 desc[UR38][R8.64+0xc2], R75 ;  /* 0x0000c24b08002986 */ /* 0x000fe2000c101526 */
[----:B------:R-:W-:Y:S02]  /*5ae0*/  F2FP.BF16.F32.PACK_AB R77, RZ, R77 ;  /* 0x0000004dff4d723e */ /* 0x000fe400000010ff */
[C---:B------:R-:W-:Y:S01]  /*5af0*/  ISETP.GT.AND P2, PT, R4.reuse, 0x71, PT ;  /* 0x000000710400780c */ /* 0x040fe20003f44270 */
[----:B------:R-:W-:Y:S01]  /*5b00*/  @P5 STG.E.U16 desc[UR38][R6.64+0xd0], R76 ;  /* 0x0000d04c06005986 */ /* 0x000fe2000c101526 */
[----:B------:R-:W-:Y:S02]  /*5b10*/  ISETP.GT.AND P5, PT, R3, 0x8, P0 ;  /* 0x000000080300780c */ /* 0x000fe400007a4270 */
[C---:B------:R-:W-:Y:S01]  /*5b20*/  ISETP.GT.AND P1, PT, R4.reuse, 0x78, PT ;  /* 0x000000780400780c */ /* 0x040fe20003f24270 */
[----:B------:R-:W-:Y:S01]  /*5b30*/  @P3 STG.E.U16 desc[UR38][R6.64+0xd2], R77 ;  /* 0x0000d24d06003986 */ /* 0x000fe2000c101526 */
[----:B------:R-:W-:-:S02]  /*5b40*/  ISETP.GT.AND P3, PT, R4, 0x70, PT ;  /* 0x000000700400780c */ /* 0x000fc40003f64270 */
[----:B------:R-:W-:Y:S01]  /*5b50*/  ISETP.GT.AND P0, PT, R4, 0x79, PT ;  /* 0x000000790400780c */ /* 0x000fe20003f04270 */
[----:B------:R-:W-:Y:S01]  /*5b60*/  @P4 IMAD.MOV.U32 R4, RZ, RZ, R8 ;  /* 0x000000ffff044224 */ /* 0x000fe200078e0008 */
[----:B------:R-:W-:Y:S01]  /*5b70*/  F2FP.BF16.F32.PACK_AB R78, RZ, R78 ;  /* 0x0000004eff4e723e */ /* 0x000fe200000010ff */
[----:B------:R-:W-:Y:S01]  /*5b80*/  @P4 IMAD.MOV.U32 R5, RZ, RZ, R9 ;  /* 0x000000ffff054224 */ /* 0x000fe200078e0009 */
[----:B------:R-:W-:Y:S02]  /*5b90*/  F2FP.BF16.F32.PACK_AB R79, RZ, R79 ;  /* 0x0000004fff4f723e */ /* 0x000fe400000010ff */
[----:B------:R-:W-:Y:S02]  /*5ba0*/  F2FP.BF16.F32.PACK_AB R80, RZ, R80 ;  /* 0x00000050ff50723e */ /* 0x000fe400000010ff */
[----:B------:R0:W-:Y:S01]  /*5bb0*/  @P4 STG.E.U16 desc[UR38][R4.64+0xd0], R78 ;  /* 0x0000d04e04004986 */ /* 0x0001e2000c101526 */
[----:B------:R-:W-:Y:S02]  /*5bc0*/  ISETP.GT.AND P4, PT, R3, RZ, P2 ;  /* 0x000000ff0300720c */ /* 0x000fe40001784270 */
[----:B------:R-:W-:-:S02]  /*5bd0*/  F2FP.BF16.F32.PACK_AB R81, RZ, R81 ;  /* 0x00000051ff51723e */ /* 0x000fc400000010ff */
[----:B------:R-:W-:Y:S02]  /*5be0*/  ISETP.GT.AND P2, PT, R3, 0x8, P2 ;  /* 0x000000080300780c */ /* 0x000fe40001744270 */
[----:B------:R-:W-:Y:S02]  /*5bf0*/  F2FP.BF16.F32.PACK_AB R82, RZ, R82 ;  /* 0x00000052ff52723e */ /* 0x000fe400000010ff */
[----:B------:R-:W-:Y:S02]  /*5c00*/  F2FP.BF16.F32.PACK_AB R83, RZ, R83 ;  /* 0x00000053ff53723e */ /* 0x000fe400000010ff */
[----:B------:R-:W-:Y:S01]  /*5c10*/  F2FP.BF16.F32.PACK_AB R84, RZ, R84 ;  /* 0x00000054ff54723e */ /* 0x000fe200000010ff */
[----:B0-----:R-:W-:Y:S01]  /*5c20*/  @P5 IMAD.MOV.U32 R4, RZ, RZ, R8 ;  /* 0x000000ffff045224 */ /* 0x001fe200078e0008 */
[----:B------:R-:W-:Y:S01]  /*5c30*/  F2FP.BF16.F32.PACK_AB R85, RZ, R85 ;  /* 0x00000055ff55723e */ /* 0x000fe200000010ff */
[----:B------:R-:W-:Y:S01]  /*5c40*/  @P5 IMAD.MOV.U32 R5, RZ, RZ, R9 ;  /* 0x000000ffff055224 */ /* 0x000fe200078e0009 */
[----:B------:R-:W-:-:S02]  /*5c50*/  F2FP.BF16.F32.PACK_AB R86, RZ, R86 ;  /* 0x00000056ff56723e */ /* 0x000fc400000010ff */
[----:B------:R-:W-:Y:S02]  /*5c60*/  F2FP.BF16.F32.PACK_AB R87, RZ, R87 ;  /* 0x00000057ff57723e */ /* 0x000fe400000010ff */
[----:B------:R0:W-:Y:S01]  /*5c70*/  @P5 STG.E.U16 desc[UR38][R4.64+0xd2], R79 ;  /* 0x0000d24f04005986 */ /* 0x0001e2000c101526 */
[C---:B------:R-:W-:Y:S02]  /*5c80*/  ISETP.GT.AND P5, PT, R3.reuse, RZ, P3 ;  /* 0x000000ff0300720c */ /* 0x040fe40001fa4270 */
[----:B------:R-:W-:-:S11]  /*5c90*/  ISETP.GT.AND P3, PT, R3, 0x8, P3 ;  /* 0x000000080300780c */ /* 0x000fd60001f64270 */
[----:B0-----:R-:W-:Y:S02]  /*5ca0*/  @P5 IMAD.MOV.U32 R4, RZ, RZ, R6 ;  /* 0x000000ffff045224 */ /* 0x001fe400078e0006 */
[----:B------:R-:W-:-:S05]  /*5cb0*/  @P5 IMAD.MOV.U32 R5, RZ, RZ, R7 ;  /* 0x000000ffff055224 */ /* 0x000fca00078e0007 */
[----:B------:R0:W-:Y:S01]  /*5cc0*/  @P5 STG.E.U16 desc[UR38][R4.64+0xe0], R80 ;  /* 0x0000e05004005986 */ /* 0x0001e2000c101526 */
[C---:B------:R-:W-:Y:S02]  /*5cd0*/  ISETP.GT.AND P5, PT, R3.reuse, RZ, P0 ;  /* 0x000000ff0300720c */ /* 0x040fe400007a4270 */
[----:B------:R-:W-:Y:S01]  /*5ce0*/  ISETP.GT.AND P0, PT, R3, 0x8, P0 ;  /* 0x000000080300780c */ /* 0x000fe20000704270 */
[----:B0-----:R-:W-:Y:S02]  /*5cf0*/  @P4 IMAD.MOV.U32 R4, RZ, RZ, R6 ;  /* 0x000000ffff044224 */ /* 0x001fe400078e0006 */
[----:B------:R-:W-:-:S05]  /*5d00*/  @P4 IMAD.MOV.U32 R5, RZ, RZ, R7 ;  /* 0x000000ffff054224 */ /* 0x000fca00078e0007 */
[----:B------:R0:W-:Y:S01]  /*5d10*/  @P4 STG.E.U16 desc[UR38][R4.64+0xe2], R81 ;  /* 0x0000e25104004986 */ /* 0x0001e2000c101526 */
[C---:B------:R-:W-:Y:S02]  /*5d20*/  ISETP.GT.AND P4, PT, R3.reuse, RZ, P1 ;  /* 0x000000ff0300720c */ /* 0x040fe40000f84270 */
[----:B------:R-:W-:Y:S01]  /*5d30*/  ISETP.GT.AND P1, PT, R3, 0x8, P1 ;  /* 0x000000080300780c */ /* 0x000fe20000f24270 */
[----:B0-----:R-:W-:Y:S02]  /*5d40*/  @P3 IMAD.MOV.U32 R4, RZ, RZ, R8 ;  /* 0x000000ffff043224 */ /* 0x001fe400078e0008 */
[----:B------:R-:W-:-:S05]  /*5d50*/  @P3 IMAD.MOV.U32 R5, RZ, RZ, R9 ;  /* 0x000000ffff053224 */ /* 0x000fca00078e0009 */
[----:B------:R0:W-:Y:S02]  /*5d60*/  @P3 STG.E.U16 desc[UR38][R4.64+0xe0], R82 ;  /* 0x0000e05204003986 */ /* 0x0001e4000c101526 */
[----:B0-----:R-:W-:Y:S02]  /*5d70*/  @P2 IMAD.MOV.U32 R4, RZ, RZ, R8 ;  /* 0x000000ffff042224 */ /* 0x001fe400078e0008 */
[----:B------:R-:W-:-:S05]  /*5d80*/  @P2 IMAD.MOV.U32 R5, RZ, RZ, R9 ;  /* 0x000000ffff052224 */ /* 0x000fca00078e0009 */
[----:B------:R0:W-:Y:S02]  /*5d90*/  @P2 STG.E.U16 desc[UR38][R4.64+0xe2], R83 ;  /* 0x0000e25304002986 */ /* 0x0001e4000c101526 */
[----:B0-----:R-:W-:Y:S02]  /*5da0*/  @P4 IMAD.MOV.U32 R4, RZ, RZ, R6 ;  /* 0x000000ffff044224 */ /* 0x001fe400078e0006 */
[----:B------:R-:W-:-:S05]  /*5db0*/  @P4 IMAD.MOV.U32 R5, RZ, RZ, R7 ;  /* 0x000000ffff054224 */ /* 0x000fca00078e0007 */
[----:B------:R0:W-:Y:S04]  /*5dc0*/  @P4 STG.E.U16 desc[UR38][R4.64+0xf0], R84 ;  /* 0x0000f05404004986 */ /* 0x0001e8000c101526 */
[----:B------:R1:W-:Y:S01]  /*5dd0*/  @P5 STG.E.U16 desc[UR38][R6.64+0xf2], R85 ;  /* 0x0000f25506005986 */ /* 0x0003e2000c101526 */
[----:B0-----:R-:W-:Y:S02]  /*5de0*/  @P1 IMAD.MOV.U32 R4, RZ, RZ, R8 ;  /* 0x000000ffff041224 */ /* 0x001fe400078e0008 */
[----:B------:R-:W-:-:S05]  /*5df0*/  @P1 IMAD.MOV.U32 R5, RZ, RZ, R9 ;  /* 0x000000ffff051224 */ /* 0x000fca00078e0009 */
[----:B------:R1:W-:Y:S04]  /*5e00*/  @P1 STG.E.U16 desc[UR38][R4.64+0xf0], R86 ;  /* 0x0000f05604001986 */ /* 0x0003e8000c101526 */
[----:B------:R1:W-:Y:S02]  /*5e10*/  @P0 STG.E.U16 desc[UR38][R8.64+0xf2], R87 ;  /* 0x0000f25708000986 */ /* 0x0003e4000c101526 */
.L_x_154:
[----:B------:R-:W-:Y:S05]  /*5e20*/  BSYNC B0 ;  /* 0x0000000000007941 */ /* 0x000fea0003800000 */
.L_x_28:
[----:B------:R-:W-:Y:S01]  /*5e30*/  IADD3 R16, P0, R16, UR36, RZ ;  /* 0x0000002410107c10 */ /* 0x000fe2000ff1e0ff */
[----:B------:R-:W-:Y:S01]  /*5e40*/  ULDC.64 UR4, c[0x0][0x650] ;  /* 0x0001940000047ab9 */ /* 0x000fe20000000a00 */
[----:B------:R-:W-:Y:S01]  /*5e50*/  PRMT R3, RZ, 0x7610, R3 ;  /* 0x00007610ff037816 */ /* 0x000fe20000000003 */
[----:B------:R-:W-:Y:S01]  /*5e60*/  IMAD.MOV.U32 R100, RZ, RZ, -0x1 ;  /* 0xffffffffff647424 */ /* 0x000fe200078e00ff */
[----:B------:R-:W-:Y:S01]  /*5e70*/  IADD3.X R17, R17, UR42, RZ, P0, !PT ;  /* 0x0000002a11117c10 */ /* 0x000fe200087fe4ff */
[----:B------:R-:W-:Y:S01]  /*5e80*/  IMAD.MOV.U32 R99, RZ, RZ, -0x1 ;  /* 0xffffffffff637424 */ /* 0x000fe200078e00ff */
[----:B------:R-:W-:-:S04]  /*5e90*/  ISETP.GE.U32.AND P0, PT, R16, UR4, PT ;  /* 0x0000000410007c0c */ /* 0x000fc8000bf06070 */
[----:B------:R-:W-:-:S13]  /*5ea0*/  ISETP.GE.U32.AND.EX P0, PT, R17, UR5, PT, P0 ;  /* 0x0000000511007c0c */ /* 0x000fda000bf06100 */
[----:B------:R-:W-:Y:S05]  /*5eb0*/  @P0 BRA `(.L_x_155) ;  /* 0x00000004004c0947 */ /* 0x000fea0003800000 */
[----:B------:R-:W0:Y:S01]  /*5ec0*/  LDC.64 R10, c[0x0][0x628] ;  /* 0x00018a00ff0a7b82 */ /* 0x000e220000000a00 */
[----:B---3--:R-:W3:Y:S01]  /*5ed0*/  S2R R12, SR_CTAID.X ;  /* 0x00000000000c7919 */ /* 0x008ee20000002500 */
[----:B-12-4-:R-:W-:Y:S02]  /*5ee0*/  IMAD.MOV.U32 R8, RZ, RZ, R16 ;  /* 0x000000ffff087224 */ /* 0x016fe400078e0010 */
[----:B------:R-:W-:Y:S01]  /*5ef0*/  IMAD.MOV.U32 R9, RZ, RZ, R17 ;  /* 0x000000ffff097224 */ /* 0x000fe200078e0011 */
[----:B------:R-:W1:Y:S03]  /*5f00*/  S2R R20, SR_CTAID.Y ;  /* 0x0000000000147919 */ /* 0x000e660000002600 */
[----:B------:R-:W2:Y:S08]  /*5f10*/  LDC R0, c[0x0][0x630] ;  /* 0x00018c00ff007b82 */ /* 0x000eb00000000800 */
[----:B------:R-:W4:Y:S01]  /*5f20*/  LDC.64 R14, c[0x0][0x620] ;  /* 0x00018800ff0e7b82 */ /* 0x000f220000000a00 */
[----:B0-----:R-:W-:-:S04]  /*5f30*/  ISETP.NE.U32.AND P0, PT, R10, RZ, PT ;  /* 0x000000ff0a00720c */ /* 0x001fc80003f05070 */
[----:B------:R-:W-:-:S13]  /*5f40*/  ISETP.NE.AND.EX P0, PT, R11, RZ, PT, P0 ;  /* 0x000000ff0b00720c */ /* 0x000fda0003f05300 */
[----:B-1234-:R-:W-:Y:S05]  /*5f50*/  @!P0 BRA `(.L_x_156) ;  /* 0x0000000000288947 */ /* 0x01efea0003800000 */
        /* <DEDUP_REMOVED lines=10> */
.L_x_156:
[-CC-:B------:R-:W-:Y:S01]  /*6000*/  SHF.R.U64 R99, R8, R0.reuse, R9.reuse ;  /* 0x0000000008637219 */ /* 0x180fe20000001209 */
[----:B------:R-:W0:Y:S01]  /*6010*/  LDC.64 R26, c[0x0][0x640] ;  /* 0x00019000ff1a7b82 */ /* 0x000e220000000a00 */
[----:B------:R-:W-:Y:S01]  /*6020*/  SHF.R.U32.HI R0, RZ, R0, R9 ;  /* 0x00000000ff007219 */ /* 0x000fe20000011609 */
[----:B------:R-:W-:Y:S01]  /*6030*/  ULDC UR4, c[0x0][0x150] ;  /* 0x0000540000047ab9 */ /* 0x000fe20000000800 */
[----:B------:R-:W-:Y:S02]  /*6040*/  IADD3 R3, P0, RZ, -R99, RZ ;  /* 0x80000063ff037210 */ /* 0x000fe40007f1e0ff */
[----:B------:R-:W-:-:S03]  /*6050*/  I2FP.F32.U32 R7, R12 ;  /* 0x0000000c00077245 */ /* 0x000fc60000201000 */
[----:B------:R-:W1:Y:S01]  /*6060*/  LDC R6, c[0x0][0x618] ;  /* 0x00018600ff067b82 */ /* 0x000e620000000800 */
[----:B------:R-:W-:Y:S02]  /*6070*/  IMAD.X R5, RZ, RZ, ~R0, P0 ;  /* 0x000000ffff057224 */ /* 0x000fe400000e0e00 */
[----:B------:R-:W-:Y:S01]  /*6080*/  FMUL R7, R7, UR4 ;  /* 0x0000000407077c20 */ /* 0x000fe20008400000 */
[----:B------:R-:W-:Y:S01]  /*6090*/  ULDC UR4, c[0x0][0x154] ;  /* 0x0000550000047ab9 */ /* 0x000fe20000000800 */
[-C--:B------:R-:W-:Y:S02]  /*60a0*/  IMAD R0, R5, R14.reuse, RZ ;  /* 0x0000000e05007224 */ /* 0x080fe400078e02ff */
[C---:B------:R-:W-:Y:S01]  /*60b0*/  IMAD.WIDE.U32 R4, R3.reuse, R14, R16 ;  /* 0x0000000e03047225 */ /* 0x040fe200078e0010 */
[----:B------:R-:W2:Y:S01]  /*60c0*/  LDC R8, c[0x0][0x608] ;  /* 0x00018200ff087b82 */ /* 0x000ea20000000800 */
[----:B------:R-:W3:Y:S02]  /*60d0*/  F2I.U32.TRUNC.NTZ R7, R7 ;  /* 0x0000000700077305 */ /* 0x000ee4000020f000 */
[----:B------:R-:W-:Y:S01]  /*60e0*/  IMAD R3, R3, R15, R0 ;  /* 0x0000000f03037224 */ /* 0x000fe200078e0200 */
[----:B------:R-:W-:-:S03]  /*60f0*/  I2FP.F32.U32 R0, R20 ;  /* 0x0000001400007245 */ /* 0x000fc60000201000 */
[----:B------:R-:W-:Y:S01]  /*6100*/  IMAD.IADD R3, R5, 0x1, R3 ;  /* 0x0000000105037824 */ /* 0x000fe200078e0203 */
[----:B------:R-:W4:Y:S01]  /*6110*/  LDC R11, c[0x0][0x658] ;  /* 0x00019600ff0b7b82 */ /* 0x000f220000000800 */
[----:B0-----:R-:W-:-:S04]  /*6120*/  ISETP.NE.U32.AND P0, PT, R26, RZ, PT ;  /* 0x000000ff1a00720c */ /* 0x001fc80003f05070 */
[----:B------:R-:W-:-:S03]  /*6130*/  ISETP.NE.AND.EX P0, PT, R27, RZ, PT, P0 ;  /* 0x000000ff1b00720c */ /* 0x000fc60003f05300 */
[----:B------:R-:W0:Y:S01]  /*6140*/  LDC R9, c[0x0][0x144] ;  /* 0x00005100ff097b82 */ /* 0x000e220000000800 */
[-C--:B-1----:R-:W-:Y:S01]  /*6150*/  SHF.R.U64 R10, R4, R6.reuse, R3 ;  /* 0x00000006040a7219 */ /* 0x082fe20000001203 */
[----:B---3--:R-:W-:Y:S01]  /*6160*/  IMAD.MOV R7, RZ, RZ, -R7 ;  /* 0x000000ffff077224 */ /* 0x008fe200078e0a07 */
[----:B------:R-:W-:Y:S01]  /*6170*/  SHF.R.U32.HI R3, RZ, R6, R3 ;  /* 0x00000006ff037219 */ /* 0x000fe20000011603 */
[----:B------:R-:W-:-:S04]  /*6180*/  FMUL R6, R0, UR4 ;  /* 0x0000000400067c20 */ /* 0x000fc80008400000 */
[----:B------:R-:W1:Y:S01]  /*6190*/  LDC R21, c[0x0][0x148] ;  /* 0x00005200ff157b82 */ /* 0x000e620000000800 */
[----:B------:R3:W0:Y:S01]  /*61a0*/  F2I.U32.TRUNC.NTZ R14, R6 ;  /* 0x00000006000e7305 */ /* 0x000622000020f000 */
[-CC-:B--2---:R-:W-:Y:S02]  /*61b0*/  SHF.R.U64 R13, R10, R8.reuse, R3.reuse ;  /* 0x000000080a0d7219 */ /* 0x184fe40000001203 */
[----:B------:R-:W-:-:S04]  /*61c0*/  SHF.R.U32.HI R0, RZ, R8, R3 ;  /* 0x00000008ff007219 */ /* 0x000fc80000011603 */
[----:B-----5:R-:W2:Y:S01]  /*61d0*/  LDC R24, c[0x0][0x648] ;  /* 0x00019200ff187b82 */ /* 0x020ea20000000800 */
[-CC-:B----4-:R-:W-:Y:S02]  /*61e0*/  SHF.R.U64 R15, R13, R11.reuse, R0.reuse ;  /* 0x0000000b0d0f7219 */ /* 0x190fe40000001200 */
[----:B------:R-:W-:-:S03]  /*61f0*/  SHF.R.U32.HI R5, RZ, R11, R0 ;  /* 0x0000000bff057219 */ /* 0x000fc60000011600 */
[----:B------:R-:W-:Y:S02]  /*6200*/  IMAD.MOV.U32 R4, RZ, RZ, R15 ;  /* 0x000000ffff047224 */ /* 0x000fe400078e000f */
[----:B------:R-:W4:Y:S01]  /*6210*/  LDC R28, c[0x0][0x638] ;  /* 0x00018e00ff1c7b82 */ /* 0x000f220000000800 */
[----:B0-----:R-:W-:-:S07]  /*6220*/  IMAD R25, R9, R7, R12 ;  /* 0x0000000709197224 */ /* 0x001fce00078e020c */
[----:B------:R-:W0:Y:S08]  /*6230*/  LDC R29, c[0x0][0x610] ;  /* 0x00018400ff1d7b82 */ /* 0x000e300000000800 */
[----:B------:R-:W0:Y:S01]  /*6240*/  LDC R30, c[0x0][0x600] ;  /* 0x00018000ff1e7b82 */ /* 0x000e220000000800 */
[----:B-123--:R-:W-:Y:S05]  /*6250*/  @!P0 BRA `(.L_x_157) ;  /* 0x0000000000288947 */ /* 0x00efea0003800000 */
        /* <DEDUP_REMOVED lines=10> */
.L_x_157:
[----:B------:R-:W-:Y:S01]  /*6300*/  ISETP.NE.AND P0, PT, R2, 0x1, PT ;  /* 0x000000010200780c */ /* 0x000fe20003f05270 */
[----:B------:R-:W-:Y:S01]  /*6310*/  IMAD.MOV R14, RZ, RZ, -R14 ;  /* 0x000000ffff0e7224 */ /* 0x000fe200078e0a0e */
[----:B------:R-:W-:Y:S02]  /*6320*/  SHF.R.U64 R0, R4, R24, R5 ;  /* 0x0000001804007219 */ /* 0x000fe40000001205 */
[----:B------:R-:W-:Y:S02]  /*6330*/  LOP3.LUT R3, R13, R96, RZ, 0xc0, !PT ;  /* 0x000000600d037212 */ /* 0x000fe400078ec0ff */
[----:B------:R-:W-:Y:S01]  /*6340*/  LOP3.LUT R10, R10, R95, RZ, 0xc0, !PT ;  /* 0x0000005f0a0a7212 */ /* 0x000fe200078ec0ff */
[----:B------:R-:W-:Y:S02]  /*6350*/  IMAD.MOV R4, RZ, RZ, -R0 ;  /* 0x000000ffff047224 */ /* 0x000fe400078e0a00 */
[----:B------:R-:W-:Y:S02]  /*6360*/  IMAD R0, R90, R0, R3 ;  /* 0x000000005a007224 */ /* 0x000fe400078e0203 */
[----:B----4-:R-:W-:-:S02]  /*6370*/  IMAD R3, R4, R28, R15 ;  /* 0x0000001c04037224 */ /* 0x010fc400078e020f */
[----:B------:R-:W-:Y:S02]  /*6380*/  @P0 IMAD R25, R21, R14, R20 ;  /* 0x0000000e15190224 */ /* 0x000fe400078e0214 */
[----:B0-----:R-:W-:Y:S02]  /*6390*/  IMAD R5, R3, R30, R10 ;  /* 0x0000001e03057224 */ /* 0x001fe400078e020a */
[----:B------:R-:W-:Y:S02]  /*63a0*/  IMAD R0, R0, R29, R25 ;  /* 0x0000001d00007224 */ /* 0x000fe400078e0219 */
[----:B------:R-:W-:-:S03]  /*63b0*/  IMAD.MOV.U32 R4, RZ, RZ, 0x1 ;  /* 0x00000001ff047424 */ /* 0x000fc600078e00ff */
[----:B------:R-:W-:Y:S02]  /*63c0*/  SEL R100, R5, R0, !P0 ;  /* 0x0000000005647207 */ /* 0x000fe40004000000 */
[----:B------:R-:W-:Y:S02]  /*63d0*/  PRMT R3, R4, 0x7610, R3 ;  /* 0x0000761004037816 */ /* 0x000fe40000000003 */
[----:B------:R-:W-:-:S07]  /*63e0*/  SEL R0, R0, R5, !P0 ;  /* 0x0000000500007207 */ /* 0x000fce0004000000 */
.L_x_155:
[----:B------:R-:W-:Y:S01]  /*63f0*/  UIADD3 UR41, UR43, UR41, URZ ;  /* 0x000000292b297290 */ /* 0x000fe2000fffe03f */
[----:B------:R-:W-:Y:S01]  /*6400*/  LOP3.LUT P0, RZ, R3, 0xff, RZ, 0xc0, !PT ;  /* 0x000000ff03ff7812 */ /* 0x000fe2000780c0ff */
[----:B------:R-:W-:Y:S02]  /*6410*/  IMAD.MOV.U32 R101, RZ, RZ, R0 ;  /* 0x000000ffff657224 */ /* 0x000fe400078e0000 */
[----:B------:R-:W-:Y:S02]  /*6420*/  USHF.R.U32.HI UR4, URZ, 0x2, UR41 ;  /* 0x000000023f047899 */ /* 0x000fe40008011629 */
[----:B------:R-:W-:Y:S02]  /*6430*/  UISETP.GT.U32.AND UP1, UPT, UR41, 0x3, UPT ;  /* 0x000000032900788c */ /* 0x000fe4000bf24070 */
[----:B------:R-:W-:Y:S02]  /*6440*/  ULOP3.LUT UR4, UR4, 0x1, URZ, 0xc0, !UPT ;  /* 0x0000000104047892 */ /* 0x000fe4000f8ec03f */
[----:B------:R-:W-:-:S02]  /*6450*/  UISETP.LT.U32.AND UP1, UPT, UR43, 0x4, UP1 ;  /* 0x000000042b00788c */ /* 0x000fc40008f21070 */
[----:B------:R-:W-:Y:S02]  /*6460*/  UISETP.NE.U32.AND UP0, UPT, UR4, 0x1, UPT ;  /* 0x000000010400788c */ /* 0x000fe4000bf05070 */
[----:B------:R-:W-:Y:S02]  /*6470*/  USEL UR5, URZ, 0x1, !UP1 ;  /* 0x000000013f057887 */ /* 0x000fe4000c800000 */
[----:B------:R-:W-:Y:S02]  /*6480*/  UISETP.GT.U32.AND UP0, UPT, UR43, 0x3, !UP0 ;  /* 0x000000032b00788c */ /* 0x000fe4000c704070 */
[----:B------:R-:W-:Y:S02]  /*6490*/  ULOP3.LUT UR41, UR41, 0x3, URZ, 0xc0, !UPT ;  /* 0x0000000329297892 */ /* 0x000fe4000f8ec03f */
[----:B------:R-:W-:-:S04]  /*64a0*/  USEL UR4, URZ, 0x1, !UP0 ;  /* 0x000000013f047887 */ /* 0x000fc8000c000000 */
[----:B------:R-:W-:Y:S01]  /*64b0*/  ULOP3.LUT UR40, UR4, UR40, UR5, 0x96, !UPT ;  /* 0x0000002804287292 */ /* 0x000fe2000f8e9605 */
[----:B------:R-:W-:Y:S11]  /*64c0*/  @P0 BRA `(.L_x_158) ;  /* 0xffffffac003c0947 */ /* 0x000ff6000383ffff */
[----:B------:R-:W-:Y:S05]  /*64d0*/  EXIT ;  /* 0x000000000000794d */ /* 0x000fea0003800000 */
.L_x_3:
        /* <DEDUP_REMOVED lines=26> */
.L_x_160:
[--C-:B------:R-:W-:Y:S01]  /*6680*/  SHF.R.U64 R14, R12, R20, R13.reuse ;  /* 0x000000140c0e7219 */ /* 0x100fe2000000120d */
[----:B------:R-:W0:Y:S01]  /*6690*/  LDC R24, c[0x0][0x618] ;  /* 0x00018600ff187b82 */ /* 0x000e220000000800 */
[----:B------:R-:W-:Y:S01]  /*66a0*/  I2FP.F32.U32 R8, R6 ;  /* 0x0000000600087245 */ /* 0x000fe20000201000 */
[----:B------:R-:W-:Y:S01]  /*66b0*/  ULDC UR4, c[0x0][0x150] ;  /* 0x0000540000047ab9 */ /* 0x000fe20000000800 */
[----:B------:R-:W-:Y:S02]  /*66c0*/  SHF.R.U32.HI R7, RZ, R20, R13 ;  /* 0x00000014ff077219 */ /* 0x000fe4000001160d */
[----:B------:R-:W-:Y:S01]  /*66d0*/  IADD3 R11, P0, RZ, -R14, RZ ;  /* 0x8000000eff0b7210 */ /* 0x000fe20007f1e0ff */
[----:B------:R-:W-:Y:S01]  /*66e0*/  FMUL R13, R8, UR4 ;  /* 0x00000004080d7c20 */ /* 0x000fe20008400000 */
[----:B------:R-:W-:Y:S01]  /*66f0*/  ULDC UR4, c[0x0][0x154] ;  /* 0x0000550000047ab9 */ /* 0x000fe20000000800 */
[----:B------:R-:W1:Y:S02]  /*6700*/  LDC.64 R26, c[0x0][0x640] ;  /* 0x00019000ff1a7b82 */ /* 0x000e640000000a00 */
[----:B------:R-:W-:-:S02]  /*6710*/  IMAD.X R7, RZ, RZ, ~R7, P0 ;  /* 0x000000ffff077224 */ /* 0x000fc400000e0e07 */
[----:B------:R-:W2:Y:S01]  /*6720*/  F2I.U32.TRUNC.NTZ R13, R13 ;  /* 0x0000000d000d7305 */ /* 0x000ea2000020f000 */
[----:B------:R-:W-:-:S03]  /*6730*/  IMAD.WIDE.U32 R8, R11, R22, R16 ;  /* 0x000000160b087225 */ /* 0x000fc600078e0010 */
[----:B------:R-:W3:Y:S01]  /*6740*/  LDC R15, c[0x0][0x144] ;  /* 0x00005100ff0f7b82 */ /* 0x000ee20000000800 */
[----:B------:R-:W-:-:S04]  /*6750*/  IMAD R10, R7, R22, RZ ;  /* 0x00000016070a7224 */ /* 0x000fc800078e02ff */
[----:B------:R-:W-:Y:S02]  /*6760*/  IMAD R7, R11, R23, R10 ;  /* 0x000000170b077224 */ /* 0x000fe400078e020a */
[----:B------:R-:W-:Y:S01]  /*6770*/  IMAD.MOV.U32 R10, RZ, RZ, -0x1 ;  /* 0xffffffffff0a7424 */ /* 0x000fe200078e00ff */
[----:B------:R-:W4:Y:S01]  /*6780*/  LDC R20, c[0x0][0x608] ;  /* 0x00018200ff147b82 */ /* 0x000f220000000800 */
[----:B------:R-:W-:Y:S01]  /*6790*/  IMAD.IADD R7, R9, 0x1, R7 ;  /* 0x0000000109077824 */ /* 0x000fe200078e0207 */
[----:B------:R-:W-:-:S04]  /*67a0*/  I2FP.F32.U32 R9, R3 ;  /* 0x0000000300097245 */ /* 0x000fc80000201000 */
[-C--:B0-----:R-:W-:Y:S01]  /*67b0*/  SHF.R.U64 R12, R8, R24.reuse, R7 ;  /* 0x00000018080c7219 */ /* 0x081fe20000001207 */
[----:B--2---:R-:W-:Y:S01]  /*67c0*/  IMAD.MOV R8, RZ, RZ, -R13 ;  /* 0x000000ffff087224 */ /* 0x004fe200078e0a0d */
[----:B------:R-:W0:Y:S01]  /*67d0*/  LDC R11, c[0x0][0x658] ;  /* 0x00019600ff0b7b82 */ /* 0x000e220000000800 */
[----:B-1----:R-:W-:Y:S01]  /*67e0*/  ISETP.NE.U32.AND P0, PT, R26, RZ, PT ;  /* 0x000000ff1a00720c */ /* 0x002fe20003f05070 */
[----:B------:R-:W-:Y:S01]  /*67f0*/  FMUL R9, R9, UR4 ;  /* 0x0000000409097c20 */ /* 0x000fe20008400000 */
[----:B------:R-:W-:Y:S02]  /*6800*/  SHF.R.U32.HI R7, RZ, R24, R7 ;  /* 0x00000018ff077219 */ /* 0x000fe40000011607 */
[----:B------:R-:W-:-:S03]  /*6810*/  ISETP.NE.AND.EX P0, PT, R27, RZ, PT, P0 ;  /* 0x000000ff1b00720c */ /* 0x000fc60003f05300 */
[----:B------:R-:W1:Y:S01]  /*6820*/  LDC R22, c[0x0][0x148] ;  /* 0x00005200ff167b82 */ /* 0x000e620000000800 */
[----:B---3--:R-:W-:Y:S02]  /*6830*/  IMAD R23, R15, R8, R6 ;  /* 0x000000080f177224 */ /* 0x008fe400078e0206 */
[----:B------:R-:W-:-:S05]  /*6840*/  IMAD.MOV.U32 R8, RZ, RZ, 0x1 ;  /* 0x00000001ff087424 */ /* 0x000fca00078e00ff */
[----:B------:R-:W2:Y:S01]  /*6850*/  LDC R21, c[0x0][0x600] ;  /* 0x00018000ff157b82 */ /* 0x000ea20000000800 */
[-CC-:B----4-:R-:W-:Y:S02]  /*6860*/  SHF.R.U64 R15, R12, R20.reuse, R7.reuse ;  /* 0x000000140c0f7219 */ /* 0x190fe40000001207 */
[----:B------:R-:W-:Y:S02]  /*6870*/  SHF.R.U32.HI R6, RZ, R20, R7 ;  /* 0x00000014ff067219 */ /* 0x000fe40000011607 */
[----:B------:R3:W4:Y:S03]  /*6880*/  F2I.U32.TRUNC.NTZ R20, R9 ;  /* 0x0000000900147305 */ /* 0x000726000020f000 */
[----:B------:R-:W1:Y:S01]  /*6890*/  LDC R25, c[0x0][0x648] ;  /* 0x00019200ff197b82 */ /* 0x000e620000000800 */
[-C--:B0-----:R-:W-:Y:S02]  /*68a0*/  SHF.R.U64 R19, R15, R11.reuse, R6 ;  /* 0x0000000b0f137219 */ /* 0x081fe40000001206 */
[----:B------:R-:W-:-:S02]  /*68b0*/  SHF.L.U32 R10, R10, R11, RZ ;  /* 0x0000000b0a0a7219 */ /* 0x000fc400000006ff */
[-C--:B------:R-:W-:Y:S01]  /*68c0*/  SHF.R.U32.HI R7, RZ, R11.reuse, R6 ;  /* 0x0000000bff077219 */ /* 0x080fe20000011606 */
[----:B------:R-:W-:Y:S01]  /*68d0*/  IMAD.MOV.U32 R6, RZ, RZ, R19 ;  /* 0x000000ffff067224 */ /* 0x000fe200078e0013 */
[----:B------:R-:W-:Y:S01]  /*68e0*/  SHF.L.U32 R24, R8, R11, RZ ;  /* 0x0000000b08187219 */ /* 0x000fe200000006ff */
[----:B------:R-:W0:Y:S01]  /*68f0*/  LDC R28, c[0x0][0x638] ;  /* 0x00018e00ff1c7b82 */ /* 0x000e220000000800 */
[----:B------:R-:W-:-:S07]  /*6900*/  LOP3.LUT R30, RZ, R10, RZ, 0x33, !PT ;  /* 0x0000000aff1e7212 */ /* 0x000fce00078e33ff */
[----:B------:R-:W0:Y:S01]  /*6910*/  LDC R29, c[0x0][0x610] ;  /* 0x00018400ff1d7b82 */ /* 0x000e220000000800 */
[----:B---34-:R-:W-:Y:S05]  /*6920*/  @!P0 BRA `(.L_x_161) ;  /* 0x0000000000288947 */ /* 0x018fea0003800000 */
[----:B------:R-:W3:Y:S02]  /*6930*/  LDC R6, c[0x0][0x64c] ;  /* 0x00019300ff067b82 */ /* 0x000ee40000000800 */
[----:B---3--:R-:W-:-:S05]  /*6940*/  IADD3 R11, P0, R19, R6, RZ ;  /* 0x00000006130b7210 */ /* 0x008fca0007f1e0ff */
        /* <DEDUP_REMOVED lines=8> */
.L_x_161:
[----:B------:R-:W-:Y:S01]  /*69d0*/  ISETP.NE.AND P0, PT, R2, 0x1, PT ;  /* 0x000000010200780c */ /* 0x000fe20003f05270 */
[----:B--2---:R-:W-:Y:S01]  /*69e0*/  VIADD R9, R21, 0xffffffff ;  /* 0xffffffff15097836 */ /* 0x004fe20000000000 */
[----:B-1----:R-:W-:Y:S01]  /*69f0*/  SHF.R.U64 R7, R6, R25, R7 ;  /* 0x0000001906077219 */ /* 0x002fe20000001207 */
[----:B------:R-:W-:Y:S01]  /*6a00*/  IMAD.MOV R20, RZ, RZ, -R20 ;  /* 0x000000ffff147224 */ /* 0x000fe200078e0a14 */
[----:B------:R-:W-:Y:S02]  /*6a10*/  LOP3.LUT R6, R15, R30, RZ, 0xc0, !PT ;  /* 0x0000001e0f067212 */ /* 0x000fe400078ec0ff */
[----:B------:R-:W-:Y:S01]  /*6a20*/  LOP3.LUT R12, R12, R9, RZ, 0xc0, !PT ;  /* 0x000000090c0c7212 */ /* 0x000fe200078ec0ff */
[----:B------:R-:W-:Y:S02]  /*6a30*/  IMAD.MOV R8, RZ, RZ, -R7 ;  /* 0x000000ffff087224 */ /* 0x000fe400078e0a07 */
[----:B------:R-:W-:Y:S02]  /*6a40*/  IMAD R6, R24, R7, R6 ;  /* 0x0000000718067224 */ /* 0x000fe400078e0206 */
[----:B------:R-:W-:-:S02]  /*6a50*/  IMAD.MOV.U32 R9, RZ, RZ, 0x1 ;  /* 0x00000001ff097424 */ /* 0x000fc400078e00ff */
[----:B------:R-:W-:Y:S02]  /*6a60*/  @P0 IMAD R23, R22, R20, R3 ;  /* 0x0000001416170224 */ /* 0x000fe400078e0203 */
[----:B0-----:R-:W-:Y:S02]  /*6a70*/  IMAD R3, R8, R28, R19 ;  /* 0x0000001c08037224 */ /* 0x001fe400078e0213 */
[----:B------:R-:W-:Y:S02]  /*6a80*/  IMAD R13, R6, R29, R23 ;  /* 0x0000001d060d7224 */ /* 0x000fe400078e0217 */
[----:B------:R-:W-:Y:S02]  /*6a90*/  IMAD R6, R3, R21, R12 ;  /* 0x0000001503067224 */ /* 0x000fe400078e020c */
[----:B------:R-:W-:-:S03]  /*6aa0*/  IMAD.MOV.U32 R8, RZ, RZ, R14 ;  /* 0x000000ffff087224 */ /* 0x000fc600078e000e */
[----:B------:R-:W-:Y:S02]  /*6ab0*/  SEL R20, R6, R13, !P0 ;  /* 0x0000000d06147207 */ /* 0x000fe40004000000 */
[----:B------:R-:W-:-:S07]  /*6ac0*/  SEL R13, R13, R6, !P0 ;  /* 0x000000060d0d7207 */ /* 0x000fce0004000000 */
.L_x_159:
[----:B------:R-:W-:-:S08]  /*6ad0*/  NOP ;  /* 0x0000000000007918 */ /* 0x000fd00000000000 */
[----:B------:R-:W0:-:S00]  /*6ae0*/  USETMAXREG.DEALLOC.CTAPOOL 0x28 ;  /* 0x00000028000079c8 */ /* 0x000e0000080e0500 */
[----:B0-----:R-:W-:-:S13]  /*6af0*/  ISETP.NE.AND P0, PT, R0, RZ, PT ;  /* 0x000000ff0000720c */ /* 0x001fda0003f05270 */
[----:B------:R-:W-:Y:S05]  /*6b00*/  @P0 EXIT ;  /* 0x000000000000094d */ /* 0x000fea0003800000 */
[----:B------:R-:W-:Y:S01]  /*6b10*/  LOP3.LUT P0, RZ, R9, 0xff, RZ, 0xc0, !PT ;  /* 0x000000ff09ff7812 */ /* 0x000fe2000780c0ff */
[----:B------:R-:W-:Y:S02]  /*6b20*/  IMAD.MOV.U32 R0, RZ, RZ, 0x1 ;  /* 0x00000001ff007424 */ /* 0x000fe400078e00ff */
[----:B------:R-:W-:-:S10]  /*6b30*/  IMAD.MOV.U32 R3, RZ, RZ, RZ ;  /* 0x000000ffff037224 */ /* 0x000fd400078e00ff */
[----:B------:R-:W-:Y:S05]  /*6b40*/  @!P0 BRA `(.L_x_162) ;  /* 0x0000000c00148947 */ /* 0x000fea0003800000 */
[----:B------:R-:W0:Y:S01]  /*6b50*/  LDC R0, c[0x0][0x28c] ;  /* 0x0000a300ff007b82 */ /* 0x000e220000000800 */
[----:B------:R-:W-:Y:S01]  /*6b60*/  LOP3.LUT P0, RZ, R4, 0x1f, RZ, 0xc0, !PT ;  /* 0x0000001f04ff7812 */ /* 0x000fe2000780c0ff */
[----:B------:R-:W-:Y:S01]  /*6b70*/  ULDC UR5, c[0x0][0x658] ;  /* 0x0001960000057ab9 */ /* 0x000fe20000000800 */
[----:B------:R-:W-:Y:S01]  /*6b80*/  UMOV UR6, 0xffffffff ;  /* 0xffffffff00067882 */ /* 0x000fe20000000000 */
[----:B------:R-:W-:Y:S01]  /*6b90*/  BSSY B0, `(.L_x_162) ;  /* 0x00000c0000007945 */ /* 0x000fe20003800000 */
[----:B------:R-:W-:Y:S01]  /*6ba0*/  USHF.L.U32 UR6, UR6, UR5, URZ ;  /* 0x0000000506067299 */ /* 0x000fe2000800063f */
[C---:B------:R-:W-:Y:S01]  /*6bb0*/  ISETP.NE.AND P2, PT, R5.reuse, RZ, PT ;  /* 0x000000ff0500720c */ /* 0x040fe20003f45270 */
[----:B------:R-:W-:Y:S01]  /*6bc0*/  IMAD.MOV.U32 R11, RZ, RZ, 0x1 ;  /* 0x00000001ff0b7424 */ /* 0x000fe200078e00ff */
[----:B------:R-:W-:Y:S01]  /*6bd0*/  ISETP.NE.OR P0, PT, R5, RZ, !P0 ;  /* 0x000000ff0500720c */ /* 0x000fe20004705670 */
[----:B------:R-:W-:Y:S01]  /*6be0*/  ULDC UR4, c[0x0][0x600] ;  /* 0x0001800000047ab9 */ /* 0x000fe20000000800 */
[----:B------:R-:W-:Y:S01]  /*6bf0*/  LOP3.LUT R19, R18, 0x2, RZ, 0xfc, !PT ;  /* 0x0000000212137812 */ /* 0x000fe200078efcff */
[----:B------:R-:W-:Y:S01]  /*6c00*/  UMOV UR7, 0x1 ;  /* 0x0000000100077882 */ /* 0x000fe20000000000 */
[----:B------:R-:W-:-:S02]  /*6c10*/  UIADD3 UR15, UR4, -0x1, URZ ;  /* 0xffffffff040f7890 */ /* 0x000fc4000fffe03f */
[----:B------:R-:W-:Y:S02]  /*6c20*/  USHF.L.U32 UR17, UR7, UR5, URZ ;  /* 0x0000000507117299 */ /* 0x000fe4000800063f */
[----:B------:R-:W-:Y:S01]  /*6c30*/  ULOP3.LUT UR16, URZ, UR6, URZ, 0x33, !UPT ;  /* 0x000000063f107292 */ /* 0x000fe2000f8e333f */
[----:B------:R-:W-:Y:S01]  /*6c40*/  ULDC.64 UR20, c[0x0][0x198] ;  /* 0x0000660000147ab9 */ /* 0x000fe20000000a00 */
[----:B0-----:R-:W-:-:S05]  /*6c50*/  VIADD R0, R0, 0x3f ;  /* 0x0000003f00007836 */ /* 0x001fca0000000000 */
[----:B------:R-:W-:-:S04]  /*6c60*/  SHF.R.S32.HI R3, RZ, 0x1f, R0 ;  /* 0x0000001fff037819 */ /* 0x000fc80000011400 */
[----:B------:R-:W-:Y:S01]  /*6c70*/  LEA.HI R3, R3, R0, RZ, 0x6 ;  /* 0x0000000003037211 */ /* 0x000fe200078f30ff */
[----:B------:R-:W-:-:S03]  /*6c80*/  IMAD.MOV.U32 R0, RZ, RZ, 0x1 ;  /* 0x00000001ff007424 */ /* 0x000fc600078e00ff */
[----:B------:R-:W-:Y:S01]  /*6c90*/  SHF.R.S32.HI R12, RZ, 0x6, R3 ;  /* 0x00000006ff0c7819 */ /* 0x000fe20000011403 */
[----:B------:R-:W-:-:S04]  /*6ca0*/  IMAD.MOV.U32 R3, RZ, RZ, RZ ;  /* 0x000000ffff037224 */ /* 0x000fc800078e00ff */
[----:B------:R-:W-:-:S07]  /*6cb0*/  VIADD R10, R12, 0x1 ;  /* 0x000000010c0a7836 */ /* 0x000fce0000000000 */
.L_x_174:
[----:B------:R-:W-:-:S03]  /*6cc0*/  UMOV UR4, 0xffffffff ;  /* 0xffffffff00047882 */ /* 0x000fc60000000000 */
[----:B------:R-:W-:Y:S05]  /*6cd0*/  BRA.DIV UR4, `(.L_x_163) ;  /* 0x0000000e049c7947 */ /* 0x000fea000b800000 */
[----:B------:R-:W-:-:S13]  /*6ce0*/  ELECT P6, URZ, PT ;  /* 0x00000000003f782f */ /* 0x000fda00038c0000 */
.L_x_185:
[----:B------:R-:W0:Y:S01]  /*6cf0*/  LDC R4, c[0x0][0x28c] ;  /* 0x0000a300ff047b82 */ /* 0x000e220000000800 */
[----:B------:R-:W-:Y:S01]  /*6d00*/  BSSY B1, `(.L_x_164) ;  /* 0x0000035000017945 */ /* 0x000fe20003800000 */
[----:B0-----:R-:W-:-:S13]  /*6d10*/  ISETP.LT.OR P6, PT, R4, 0x1, !P6 ;  /* 0x000000010400780c */ /* 0x001fda00077c1670 */
[----:B------:R-:W-:Y:S05]  /*6d20*/  @P6 BRA `(.L_x_165) ;  /* 0x0000000000c86947 */ /* 0x000fea0003800000 */
[----:B------:R-:W-:Y:S02]  /*6d30*/  IMAD.SHL.U32 R20, R20, 0x80, RZ ;  /* 0x0000008014147824 */ /* 0x000fe400078e00ff */
[----:B------:R-:W-:Y:S02]  /*6d40*/  IMAD.SHL.U32 R13, R13, 0x80, RZ ;  /* 0x000000800d0d7824 */ /* 0x000fe400078e00ff */
[----:B------:R-:W-:Y:S02]  /*6d50*/  IMAD.MOV.U32 R21, RZ, RZ, RZ ;  /* 0x000000ffff157224 */ /* 0x000fe400078e00ff */
[----:B------:R-:W-:Y:S02]  /*6d60*/  IMAD.MOV.U32 R4, RZ, RZ, R10 ;  /* 0x000000ffff047224 */ /* 0x000fe400078e000a */
[----:B------:R-:W-:Y:S02]  /*6d70*/  IMAD.MOV.U32 R5, RZ, RZ, R0 ;  /* 0x000000ffff057224 */ /* 0x000fe400078e0000 */
[----:B------:R-:W-:-:S07]  /*6d80*/  IMAD.MOV.U32 R6, RZ, RZ, R3 ;  /* 0x000000ffff067224 */ /* 0x000fce00078e0003 */
.L_x_169:
[----:B------:R-:W0:Y:S01]  /*6d90*/  S2R R14, SR_CgaCtaId ;  /* 0x00000000000e7919 */ /* 0x000e220000008800 */
[----:B------:R-:W-:Y:S01]  /*6da0*/  MOV R7, 0x400 ;  /* 0x0000040000077802 */ /* 0x000fe20000000f00 */
[----:B------:R-:W1:Y:S03]  /*6db0*/  @!P2 LDC R9, c[0x0][0x500] ;  /* 0x00014000ff09ab82 */ /* 0x000e660000000800 */
[----:B0-----:R-:W-:Y:S02]  /*6dc0*/  LEA R15, R14, R7, 0x18 ;  /* 0x000000070e0f7211 */ /* 0x001fe400078ec0ff */
[----:B------:R-:W-:-:S03]  /*6dd0*/  SHF.L.U32 R7, R5, 0x1f, RZ ;  /* 0x0000001f05077819 */ /* 0x000fc600000006ff */
[----:B------:R-:W-:-:S04]  /*6de0*/  IMAD R14, R6, 0x8, R15 ;  /* 0x00000008060e7824 */ /* 0x000fc800078e020f */
[----:B------:R-:W0:Y:S02]  /*6df0*/  SYNCS.PHASECHK.TRANS64.TRYWAIT P1, [R14+URZ+0x20], R7 ;  /* 0x000020070e0075a7 */ /* 0x000e24000802017f */
[----:B01----:R-:W-:Y:S05]  /*6e00*/  @!P1 BRA `(.L_x_166) ;  /* 0x0000000c00709947 */ /* 0x003fea0003800000 */
.L_x_186:
[----:B0-----:R-:W-:Y:S01]  /*6e10*/  PRMT R7, R19, 0x9910, RZ ;  /* 0x0000991013077816 */ /* 0x001fe200000000ff */
[----:B------:R0:W-:Y:S03]  /*6e20*/  @!P2 SYNCS.ARRIVE.TRANS64 RZ, [R14+URZ], R9 ;  /* 0x000000090effa9a7 */ /* 0x0001e6000800003f */
[----:B------:R-:W-:-:S13]  /*6e30*/  ISETP.NE.AND P1, PT, R7, 0x2, PT ;  /* 0x000000020700780c */ /* 0x000fda0003f25270 */
[----:B0-----:R-:W-:Y:S05]  /*6e40*/  @P1 BRA `(.L_x_167) ;  /* 0x0000000000041947 */ /* 0x001fea0003800000 */
[----:B------:R-:W-:Y:S01]  /*6e50*/  BPT.TRAP 0x1 ;  /* 0x000000040000795c */ /* 0x000fe20000300000 */
.L_x_167:
[----:B------:R-:W-:Y:S05]  /*6e60*/  @P0 BRA `(.L_x_168) ;  /* 0x0000000000040947 */ /* 0x000fea0003800000 */
[----:B------:R-:W-:Y:S01]  /*6e70*/  BPT.TRAP 0x1 ;  /* 0x000000040000795c */ /* 0x000fe20000300000 */
.L_x_168:
[----:B------:R-:W-:Y:S01]  /*6e80*/  IMAD R15, R6, 0x4000, R15 ;  /* 0x00004000060f7824 */ /* 0x000fe200078e020f */
[----:B------:R-:W-:Y:S01]  /*6e90*/  R2UR UR9, R14 ;  /* 0x000000000e0972ca */ /* 0x000fe200000e0000 */
[----:B------:R-:W-:Y:S01]  /*6ea0*/  VIADD R4, R4, 0xffffffff ;  /* 0xffffffff04047836 */ /* 0x000fe20000000000 */
[----:B------:R-:W-:Y:S01]  /*6eb0*/  UIADD3 UR4, UP0, UR20, 0xf0, URZ ;  /* 0x000000f014047890 */ /* 0x000fe2000ff1e03f */
[----:B------:R-:W-:Y:S01]  /*6ec0*/  R2UR UR11, R13 ;  /* 0x000000000d0b72ca */ /* 0x000fe200000e0000 */
[----:B------:R-:W-:Y:S01]  /*6ed0*/  UIADD3 UR22, UP1, UR20, 0x1f0, URZ ;  /* 0x000001f014167890 */ /* 0x000fe2000ff3e03f */
[----:B------:R-:W-:Y:S01]  /*6ee0*/  R2UR UR8, R15 ;  /* 0x000000000f0872ca */ /* 0x000fe200000e0000 */
[----:B------:R-:W-:Y:S01]  /*6ef0*/  UIADD3.X UR5, URZ, UR21, URZ, UP0, !UPT ;  /* 0x000000153f057290 */ /* 0x000fe200087fe43f */
[C---:B------:R-:W-:Y:S01]  /*6f00*/  R2UR UR10, R21.reuse ;  /* 0x00000000150a72ca */ /* 0x040fe200000e0000 */
[----:B------:R-:W-:Y:S01]  /*6f10*/  VIADD R6, R6, 0x1 ;  /* 0x0000000106067836 */ /* 0x000fe20000000000 */
[----:B------:R-:W-:Y:S01]  /*6f20*/  R2UR UR12, R8 ;  /* 0x00000000080c72ca */ /* 0x000fe200000e0000 */
[----:B------:R-:W-:Y:S01]  /*6f30*/  UIADD3.X UR23, URZ, UR21, URZ, UP1, !UPT ;  /* 0x000000153f177290 */ /* 0x000fe20008ffe43f */
[----:B------:R-:W-:Y:S01]  /*6f40*/  R2UR UR18, R20 ;  /* 0x00000000141272ca */ /* 0x000fe200000e0000 */
[----:B------:R-:W-:Y:S01]  /*6f50*/  UMOV UR6, 0x0 ;  /* 0x0000000000067882 */ /* 0x000fe20000000000 */
[----:B------:R-:W-:Y:S01]  /*6f60*/  ISETP.GT.AND P3, PT, R4, 0x1, PT ;  /* 0x000000010400780c */ /* 0x000fe20003f64270 */
[----:B------:R-:W-:Y:S01]  /*6f70*/  UMOV UR7, 0x10000000 ;  /* 0x1000000000077882 */ /* 0x000fe20000000000 */
[----:B------:R-:W-:Y:S01]  /*6f80*/  ISETP.NE.AND P1, PT, R6, 0x4, PT ;  /* 0x000000040600780c */ /* 0x000fe20003f25270 */
[----:B------:R-:W-:-:S02]  /*6f90*/  VIADD R21, R21, 0x40 ;  /* 0x0000004015157836 */ /* 0x000fc40000000000 */
[----:B------:R-:W-:Y:S01]  /*6fa0*/  UIADD3 UR13, UR8, 0x100, URZ ;  /* 0x00000100080d7890 */ /* 0x000fe2000fffe03f */
[----:B------:R-:W-:Y:S01]  /*6fb0*/  SEL R14, RZ, 0x1, P1 ;  /* 0x00000001ff0e7807 */ /* 0x000fe20000800000 */
[----:B------:R-:W-:Y:S01]  /*6fc0*/  UIADD3 UR14, UR8, 0x10100, URZ ;  /* 0x00010100080e7890 */ /* 0x000fe2000fffe03f */
[----:B------:R-:W-:Y:S02]  /*6fd0*/  SEL R6, R6, RZ, P1 ;  /* 0x000000ff06067207 */ /* 0x000fe40000800000 */
[----:B------:R-:W-:Y:S02]  /*6fe0*/  LOP3.LUT R5, R5, R14, RZ, 0x3c, !PT ;  /* 0x0000000e05057212 */ /* 0x000fe400078e3cff */
[----:B------:R-:W-:Y:S02]  /*6ff0*/  UMOV UR8, UR13 ;  /* 0x0000000d00087c82 */ /* 0x000fe40008000000 */
[----:B------:R0:W-:Y:S02]  /*7000*/  UTMALDG.3D [UR8], [UR4], desc[UR6] ;  /* 0x00000608040075b4 */ /* 0x0001e40008011000 */
[----:B0-----:R-:W-:Y:S01]  /*7010*/  UMOV UR8, UR14 ;  /* 0x0000000e00087c82 */ /* 0x001fe20008000000 */
[----:B------:R-:W-:-:S02]  /*7020*/  UMOV UR11, UR18 ;  /* 0x00000012000b7c82 */ /* 0x000fc40008000000 */
[----:B------:R0:W-:Y:S02]  /*7030*/  UTMALDG.3D [UR8], [UR22], desc[UR6] ;  /* 0x00000608160075b4 */ /* 0x0001e40008011000 */
[----:B0-----:R-:W-:Y:S05]  /*7040*/  @P3 BRA `(.L_x_169) ;  /* 0xfffffffc00503947 */ /* 0x001fea000383ffff */
.L_x_165:
[----:B------:R-:W-:Y:S05]  /*7050*/  BSYNC B1 ;  /* 0x0000000000017941 */ /* 0x000fea0003800000 */
.L_x_164:
[----:B------:R-:W-:Y:S01]  /*7060*/  LOP3.LUT P3, RZ, R11, 0xff, RZ, 0xc0, !PT ;  /* 0x000000ff0bff7812 */ /* 0x000fe2000786c0ff */
[----:B------:R-:W-:Y:S01]  /*7070*/  IMAD.IADD R3, R12, 0x1, R3 ;  /* 0x000000010c037824 */ /* 0x000fe200078e0203 */
[----:B------:R-:W-:Y:S01]  /*7080*/  IADD3 R16, P4, R16, UR36, RZ ;  /* 0x0000002410107c10 */ /* 0x000fe2000ff9e0ff */
[----:B------:R-:W-:Y:S01]  /*7090*/  ULDC.64 UR4, c[0x0][0x650] ;  /* 0x0001940000047ab9 */ /* 0x000fe20000000a00 */
[----:B------:R-:W-:Y:S01]  /*70a0*/  BSSY B1, `(.L_x_170) ;  /* 0x000006c000017945 */ /* 0x000fe20003800000 */
[----:B------:R-:W-:Y:S01]  /*70b0*/  IMAD.MOV.U32 R13, RZ, RZ, -0x1 ;  /* 0xffffffffff0d7424 */ /* 0x000fe200078e00ff */
[----:B------:R-:W-:Y:S01]  /*70c0*/  ISETP.GT.U32.AND P1, PT, R3, 0x3, PT ;  /* 0x000000030300780c */ /* 0x000fe20003f24070 */
[----:B------:R-:W-:Y:S01]  /*70d0*/  IMAD.MOV.U32 R20, RZ, RZ, -0x1 ;  /* 0xffffffffff147424 */ /* 0x000fe200078e00ff */
[----:B------:R-:W-:Y:S01]  /*70e0*/  SHF.R.U32.HI R4, RZ, 0x2, R3 ;  /* 0x00000002ff047819 */ /* 0x000fe20000011603 */
[----:B------:R-:W-:Y:S01]  /*70f0*/  IMAD.MOV.U32 R8, RZ, RZ, -0x1 ;  /* 0xffffffffff087424 */ /* 0x000fe200078e00ff */
[----:B------:R-:W-:-:S02]  /*7100*/  ISETP.LT.U32.AND P1, PT, R12, 0x4, P1 ;  /* 0x000000040c00780c */ /* 0x000fc40000f21070 */
[----:B------:R-:W-:Y:S01]  /*7110*/  IADD3.X R17, R17, UR42, RZ, P4, !PT ;  /* 0x0000002a11117c10 */ /* 0x000fe2000a7fe4ff */
[----:B------:R-:W0:Y:S01]  /*7120*/  @P3 S2R R6, SR_CgaCtaId ;  /* 0x0000000000063919 */ /* 0x000e220000008800 */
[----:B------:R-:W-:Y:S02]  /*7130*/  @P3 MOV R5, 0x400 ;  /* 0x0000040000053802 */ /* 0x000fe40000000f00 */
[----:B------:R-:W-:Y:S02]  /*7140*/  ISETP.GE.U32.AND P4, PT, R16, UR4, PT ;  /* 0x0000000410007c0c */ /* 0x000fe4000bf86070 */
[----:B------:R-:W-:Y:S02]  /*7150*/  LOP3.LUT R4, R4, 0x1, RZ, 0xc0, !PT ;  /* 0x0000000104047812 */ /* 0x000fe400078ec0ff */
[----:B------:R-:W-:Y:S02]  /*7160*/  LOP3.LUT R3, R3, 0x3, RZ, 0xc0, !PT ;  /* 0x0000000303037812 */ /* 0x000fe400078ec0ff */
[----:B------:R-:W-:-:S02]  /*7170*/  PRMT R11, RZ, 0x7610, R11 ;  /* 0x00007610ff0b7816 */ /* 0x000fc4000000000b */
[----:B0-----:R-:W-:-:S04]  /*7180*/  @P3 LEA R5, R6, R5, 0x18 ;  /* 0x0000000506053211 */ /* 0x001fc800078ec0ff */
[----:B------:R0:W-:Y:S01]  /*7190*/  @P3 SYNCS.ARRIVE.TRANS64.A1T0 RZ, [R5+URZ+0x58], RZ ;  /* 0x000058ff05ff39a7 */ /* 0x0001e2000810003f */
[----:B------:R-:W-:-:S04]  /*71a0*/  ISETP.NE.U32.AND P3, PT, R4, 0x1, PT ;  /* 0x000000010400780c */ /* 0x000fc80003f65070 */
[----:B------:R-:W-:Y:S02]  /*71b0*/  ISETP.GT.U32.AND P3, PT, R12, 0x3, !P3 ;  /* 0x000000030c00780c */ /* 0x000fe40005f64070 */
[----:B0-----:R-:W-:Y:S02]  /*71c0*/  SEL R5, RZ, 0x1, !P1 ;  /* 0x00000001ff057807 */ /* 0x001fe40004800000 */
[----:B------:R-:W-:Y:S02]  /*71d0*/  ISETP.GE.U32.AND.EX P1, PT, R17, UR5, PT, P4 ;  /* 0x0000000511007c0c */ /* 0x000fe4000bf26140 */
[----:B------:R-:W-:-:S04]  /*71e0*/  SEL R4, RZ, 0x1, !P3 ;  /* 0x00000001ff047807 */ /* 0x000fc80005800000 */
[----:B------:R-:W-:Y:S02]  /*71f0*/  LOP3.LUT R0, R4, R0, R5, 0x96, !PT ;  /* 0x0000000004007212 */ /* 0x000fe400078e9605 */
[----:B------:R-:W-:-:S05]  /*7200*/  PRMT R4, RZ, 0x7610, R4 ;  /* 0x00007610ff047816 */ /* 0x000fca0000000004 */
[----:B------:R-:W-:Y:S05]  /*7210*/  @P1 BRA `(.L_x_171) ;  /* 0x0000000400501947 */ /* 0x000fea0003800000 */
[----:B------:R-:W-:Y:S01]  /*7220*/  ULDC.64 UR4, c[0x0][0x628] ;  /* 0x00018a0000047ab9 */ /* 0x000fe20000000a00 */
[----:B------:R-:W0:Y:S01]  /*7230*/  S2R R14, SR_CTAID.X ;  /* 0x00000000000e7919 */ /* 0x000e220000002500 */
[----:B------:R-:W-:Y:S01]  /*7240*/  ISETP.NE.U32.AND P1, PT, RZ, UR4, PT ;  /* 0x00000004ff007c0c */ /* 0x000fe2000bf25070 */
[----:B------:R-:W-:Y:S01]  /*7250*/  ULDC UR7, c[0x0][0x630] ;  /* 0x00018c0000077ab9 */ /* 0x000fe20000000800 */
[----:B------:R-:W-:Y:S01]  /*7260*/  IMAD.MOV.U32 R4, RZ, RZ, R16 ;  /* 0x000000ffff047224 */ /* 0x000fe200078e0010 */
[----:B------:R-:W1:Y:S01]  /*7270*/  S2R R13, SR_CTAID.Y ;  /* 0x00000000000d7919 */ /* 0x000e620000002600 */
[----:B------:R-:W-:Y:S01]  /*7280*/  ISETP.NE.AND.EX P1, PT, RZ, UR5, PT, P1 ;  /* 0x00000005ff007c0c */ /* 0x000fe2000bf25310 */
[----:B------:R-:W-:-:S12]  /*7290*/  IMAD.MOV.U32 R5, RZ, RZ, R17 ;  /* 0x000000ffff057224 */ /* 0x000fd800078e0011 */
[----:B------:R-:W-:Y:S05]  /*72a0*/  @!P1 BRA `(.L_x_172) ;  /* 0x0000000000289947 */ /* 0x000fea0003800000 */
[----:B------:R-:W-:Y:S02]  /*72b0*/  ULDC UR6, c[0x0][0x634] ;  /* 0x00018d0000067ab9 */ /* 0x000fe40000000800 */
[----:B------:R-:W-:-:S05]  /*72c0*/  IADD3 R9, P1, R16, UR6, RZ ;  /* 0x0000000610097c10 */ /* 0x000fca000ff3e0ff */
[----:B------:R-:W-:-:S04]  /*72d0*/  IMAD.X R15, RZ, RZ, R17, P1 ;  /* 0x000000ffff0f7224 */ /* 0x000fc800008e0611 */
[----:B------:R-:W-:-:S04]  /*72e0*/  IMAD.WIDE.U32 R6, R15, UR4, RZ ;  /* 0x000000040f067c25 */ /* 0x000fc8000f8e00ff */
[----:B------:R-:W-:-:S04]  /*72f0*/  IMAD.WIDE.U32 R6, P1, R9, UR5, R6 ;  /* 0x0000000509067c25 */ /* 0x000fc8000f820006 */
[----:B------:R-:W-:-:S04]  /*7300*/  IMAD.WIDE.U32 R8, R9, UR4, RZ ;  /* 0x0000000409087c25 */ /* 0x000fc8000f8e00ff */
[----:B------:R-:W-:Y:S01]  /*7310*/  IMAD.X R5, RZ, RZ, RZ, P1 ;  /* 0x000000ffff057224 */ /* 0x000fe200008e06ff */
[----:B------:R-:W-:Y:S01]  /*7320*/  IADD3 RZ, P1, R9, R6, RZ ;  /* 0x0000000609ff7210 */ /* 0x000fe20007f3e0ff */
[----:B------:R-:W-:-:S04]  /*7330*/  IMAD.MOV.U32 R4, RZ, RZ, R7 ;  /* 0x000000ffff047224 */ /* 0x000fc800078e0007 */
[----:B------:R-:W-:-:S08]  /*7340*/  IMAD.WIDE.U32.X R4, R15, UR5, R4, P1 ;  /* 0x000000050f047c25 */ /* 0x000fd000088e0404 */
.L_x_172:
[--C-:B------:R-:W-:Y:S01]  /*7350*/  SHF.R.U64 R8, R4, UR7, R5.reuse ;  /* 0x0000000704087c19 */ /* 0x100fe20008001205 */
[----:B------:R-:W-:Y:S01]  /*7360*/  ULDC.64 UR4, c[0x0][0x620] ;  /* 0x0001880000047ab9 */ /* 0x000fe20000000a00 */
[----:B------:R-:W-:Y:S01]  /*7370*/  SHF.R.U32.HI R4, RZ, UR7, R5 ;  /* 0x00000007ff047c19 */ /* 0x000fe20008011605 */
[----:B------:R-:W2:Y:S01]  /*7380*/  LDC R25, c[0x0][0x144] ;  /* 0x00005100ff197b82 */ /* 0x000ea20000000800 */
[----:B------:R-:W-:Y:S01]  /*7390*/  IADD3 R7, P1, RZ, -R8, RZ ;  /* 0x80000008ff077210 */ /* 0x000fe20007f3e0ff */
[----:B------:R-:W-:Y:S01]  /*73a0*/  ULDC.64 UR8, c[0x0][0x640] ;  /* 0x0001900000087ab9 */ /* 0x000fe20000000a00 */
[----:B0-----:R-:W-:Y:S01]  /*73b0*/  I2FP.F32.U32 R9, R14 ;  /* 0x0000000e00097245 */ /* 0x001fe20000201000 */
[----:B------:R-:W-:Y:S02]  /*73c0*/  ULDC UR6, c[0x0][0x608] ;  /* 0x0001820000067ab9 */ /* 0x000fe40000000800 */
[----:B------:R-:W-:Y:S01]  /*73d0*/  IMAD.X R4, RZ, RZ, ~R4, P1 ;  /* 0x000000ffff047224 */ /* 0x000fe200008e0e04 */
[----:B------:R-:W-:Y:S01]  /*73e0*/  ISETP.NE.U32.AND P1, PT, RZ, UR8, PT ;  /* 0x00000008ff007c0c */ /* 0x000fe2000bf25070 */
[----:B------:R-:W0:Y:S02]  /*73f0*/  LDC R20, c[0x0][0x148] ;  /* 0x00005200ff147b82 */ /* 0x000e240000000800 */
[----:B------:R-:W-:Y:S01]  /*7400*/  IMAD R6, R4, UR4, RZ ;  /* 0x0000000404067c24 */ /* 0x000fe2000f8e02ff */
[----:B------:R-:W-:Y:S01]  /*7410*/  ISETP.NE.AND.EX P1, PT, RZ, UR9, PT, P1 ;  /* 0x00000009ff007c0c */ /* 0x000fe2000bf25310 */
[----:B------:R-:W-:Y:S01]  /*7420*/  IMAD.WIDE.U32 R4, R7, UR4, R16 ;  /* 0x0000000407047c25 */ /* 0x000fe2000f8e0010 */
[----:B------:R-:W-:-:S03]  /*7430*/  ULDC UR4, c[0x0][0x150] ;  /* 0x0000540000047ab9 */ /* 0x000fc60000000800 */
[----:B------:R-:W-:Y:S02]  /*7440*/  IMAD R7, R7, UR5, R6 ;  /* 0x0000000507077c24 */ /* 0x000fe4000f8e0206 */
[----:B------:R-:W-:Y:S01]  /*7450*/  FMUL R6, R9, UR4 ;  /* 0x0000000409067c20 */ /* 0x000fe20008400000 */
[----:B------:R-:W-:Y:S01]  /*7460*/  ULDC UR4, c[0x0][0x618] ;  /* 0x0001860000047ab9 */ /* 0x000fe20000000800 */
[----:B------:R-:W-:Y:S01]  /*7470*/  ULDC UR5, c[0x0][0x154] ;  /* 0x0000550000057ab9 */ /* 0x000fe20000000800 */
[----:B------:R-:W-:-:S03]  /*7480*/  IMAD.IADD R5, R5, 0x1, R7 ;  /* 0x0000000105057824 */ /* 0x000fc600078e0207 */
[----:B------:R-:W3:Y:S02]  /*7490*/  F2I.U32.TRUNC.NTZ R6, R6 ;  /* 0x0000000600067305 */ /* 0x000ee4000020f000 */
[----:B------:R-:W-:Y:S02]  /*74a0*/  SHF.R.U64 R9, R4, UR4, R5 ;  /* 0x0000000404097c19 */ /* 0x000fe40008001205 */
[----:B-1----:R-:W-:-:S05]  /*74b0*/  I2FP.F32.U32 R4, R13 ;  /* 0x0000000d00047245 */ /* 0x002fca0000201000 */
[----:B------:R-:W-:Y:S01]  /*74c0*/  FMUL R22, R4, UR5 ;  /* 0x0000000504167c20 */ /* 0x000fe20008400000 */
[----:B------:R-:W-:Y:S01]  /*74d0*/  SHF.R.U32.HI R4, RZ, UR4, R5 ;  /* 0x00000004ff047c19 */ /* 0x000fe20008011605 */
[----:B------:R-:W-:-:S03]  /*74e0*/  ULDC UR4, c[0x0][0x658] ;  /* 0x0001960000047ab9 */ /* 0x000fc60000000800 */
[--C-:B------:R-:W-:Y:S01]  /*74f0*/  SHF.R.U64 R21, R9, UR6, R4.reuse ;  /* 0x0000000609157c19 */ /* 0x100fe20008001204 */
[----:B------:R-:W1:Y:S01]  /*7500*/  F2I.U32.TRUNC.NTZ R22, R22 ;  /* 0x0000001600167305 */ /* 0x000e62000020f000 */
[----:B------:R-:W-:Y:S01]  /*7510*/  SHF.R.U32.HI R4, RZ, UR6, R4 ;  /* 0x00000006ff047c19 */ /* 0x000fe20008011604 */
[----:B---3--:R-:W-:-:S03]  /*7520*/  IMAD.MOV R6, RZ, RZ, -R6 ;  /* 0x000000ffff067224 */ /* 0x008fc600078e0a06 */
[----:B------:R-:W-:Y:S01]  /*7530*/  SHF.R.U64 R15, R21, UR4, R4 ;  /* 0x00000004150f7c19 */ /* 0x000fe20008001204 */
[----:B--2---:R-:W-:Y:S01]  /*7540*/  IMAD R14, R25, R6, R14 ;  /* 0x00000006190e7224 */ /* 0x004fe200078e020e */
[----:B------:R-:W-:-:S03]  /*7550*/  SHF.R.U32.HI R23, RZ, UR4, R4 ;  /* 0x00000004ff177c19 */ /* 0x000fc60008011604 */
[----:B------:R-:W-:Y:S02]  /*7560*/  IMAD.MOV.U32 R4, RZ, RZ, R15 ;  /* 0x000000ffff047224 */ /* 0x000fe400078e000f */
[----:B------:R-:W-:Y:S01]  /*7570*/  IMAD.MOV.U32 R5, RZ, RZ, R23 ;  /* 0x000000ffff057224 */ /* 0x000fe200078e0017 */
[----:B-1----:R-:W-:Y:S06]  /*7580*/  @!P1 BRA `(.L_x_173) ;  /* 0x0000000000289947 */ /* 0x002fec0003800000 */
[----:B------:R-:W-:Y:S02]  /*7590*/  ULDC UR4, c[0x0][0x64c] ;  /* 0x0001930000047ab9 */ /* 0x000fe40000000800 */
[----:B------:R-:W-:-:S05]  /*75a0*/  IADD3 R5, P1, R15, UR4, RZ ;  /* 0x000000040f057c10 */ /* 0x000fca000ff3e0ff */
[----:B------:R-:W-:-:S04]  /*75b0*/  IMAD.X R23, RZ, RZ, R23, P1 ;  /* 0x000000ffff177224 */ /* 0x000fc800008e0617 */
[----:B------:R-:W-:-:S04]  /*75c0*/  IMAD.WIDE.U32 R6, R23, UR8, RZ ;  /* 0x0000000817067c25 */ /* 0x000fc8000f8e00ff */
[----:B------:R-:W-:-:S04]  /*75d0*/  IMAD.WIDE.U32 R6, P1, R5, UR9, R6 ;  /* 0x0000000905067c25 */ /* 0x000fc8000f820006 */
[----:B------:R-:W-:-:S04]  /*75e0*/  IMAD.WIDE.U32 R4, R5, UR8, RZ ;  /* 0x0000000805047c25 */ /* 0x000fc8000f8e00ff */
[----:B------:R-:W-:Y:S01]  /*75f0*/  IMAD.MOV.U32 R4, RZ, RZ, R7 ;  /* 0x000000ffff047224 */ /* 0x000fe200078e0007 */
[----:B------:R-:W-:Y:S01]  /*7600*/  IADD3 RZ, P3, R5, R6, RZ ;  /* 0x0000000605ff7210 */ /* 0x000fe20007f7e0ff */
[----:B------:R-:W-:-:S04]  /*7610*/  IMAD.X R5, RZ, RZ, RZ, P1 ;  /* 0x000000ffff057224 */ /* 0x000fc800008e06ff */
[----:B------:R-:W-:-:S08]  /*7620*/  IMAD.WIDE.U32.X R4, R23, UR9, R4, P3 ;  /* 0x0000000917047c25 */ /* 0x000fd000098e0404 */
.L_x_173:
[----:B------:R-:W-:Y:S01]  /*7630*/  ISETP.NE.AND P1, PT, R2, 0x1, PT ;  /* 0x000000010200780c */ /* 0x000fe20003f25270 */
[----:B------:R-:W-:Y:S01]  /*7640*/  ULDC UR4, c[0x0][0x648] ;  /* 0x0001920000047ab9 */ /* 0x000fe20000000800 */
[----:B------:R-:W-:Y:S01]  /*7650*/  LOP3.LUT R21, R21, UR16, RZ, 0xc0, !PT ;  /* 0x0000001015157c12 */ /* 0x000fe2000f8ec0ff */
[----:B------:R-:W-:Y:S01]  /*7660*/  IMAD.MOV R22, RZ, RZ, -R22 ;  /* 0x000000ffff167224 */ /* 0x000fe200078e0a16 */
[----:B------:R-:W-:Y:S01]  /*7670*/  SHF.R.U64 R4, R4, UR4, R5 ;  /* 0x0000000404047c19 */ /* 0x000fe20008001205 */
[----:B------:R-:W-:Y:S01]  /*7680*/  ULDC UR4, c[0x0][0x638] ;  /* 0x00018e0000047ab9 */ /* 0x000fe20000000800 */
[----:B------:R-:W-:Y:S01]  /*7690*/  ULDC UR5, c[0x0][0x610] ;  /* 0x0001840000057ab9 */ /* 0x000fe20000000800 */
[----:B------:R-:W-:Y:S02]  /*76a0*/  IMAD.MOV.U32 R5, RZ, RZ, 0x1 ;  /* 0x00000001ff057424 */ /* 0x000fe400078e00ff */
[----:B------:R-:W-:Y:S02]  /*76b0*/  IMAD.MOV R6, RZ, RZ, -R4 ;  /* 0x000000ffff067224 */ /* 0x000fe400078e0a04 */
[----:B------:R-:W-:Y:S01]  /*76c0*/  IMAD R21, R4, UR17, R21 ;  /* 0x0000001104157c24 */ /* 0x000fe2000f8e0215 */
[----:B------:R-:W-:Y:S01]  /*76d0*/  LOP3.LUT R4, R9, UR15, RZ, 0xc0, !PT ;  /* 0x0000000f09047c12 */ /* 0x000fe2000f8ec0ff */
[----:B0-----:R-:W-:-:S02]  /*76e0*/  @P1 IMAD R14, R20, R22, R13 ;  /* 0x00000016140e1224 */ /* 0x001fc400078e020d */
[----:B------:R-:W-:Y:S01]  /*76f0*/  IMAD R15, R6, UR4, R15 ;  /* 0x00000004060f7c24 */ /* 0x000fe2000f8e020f */
[----:B------:R-:W-:Y:S01]  /*7700*/  ULDC UR4, c[0x0][0x600] ;  /* 0x0001800000047ab9 */ /* 0x000fe20000000800 */
[----:B------:R-:W-:Y:S02]  /*7710*/  IMAD R14, R21, UR5, R14 ;  /* 0x00000005150e7c24 */ /* 0x000fe4000f8e020e */
[--C-:B------:R-:W-:Y:S01]  /*7720*/  IMAD R15, R15, UR4, R4.reuse ;  /* 0x000000040f0f7c24 */ /* 0x100fe2000f8e0204 */
[----:B------:R-:W-:-:S04]  /*7730*/  PRMT R4, R5, 0x7610, R4 ;  /* 0x0000761005047816 */ /* 0x000fc80000000004 */
[----:B------:R-:W-:Y:S02]  /*7740*/  SEL R20, R15, R14, !P1 ;  /* 0x0000000e0f147207 */ /* 0x000fe40004800000 */
[----:B------:R-:W-:-:S07]  /*7750*/  SEL R13, R14, R15, !P1 ;  /* 0x0000000f0e0d7207 */ /* 0x000fce0004800000 */
.L_x_171:
[----:B------:R-:W-:Y:S05]  /*7760*/  BSYNC B1 ;  /* 0x0000000000017941 */ /* 0x000fea0003800000 */
.L_x_170:
[----:B------:R-:W-:-:S13]  /*7770*/  LOP3.LUT P1, RZ, R4, 0xff, RZ, 0xc0, !PT ;  /* 0x000000ff04ff7812 */ /* 0x000fda000782c0ff */
[----:B------:R-:W-:Y:S05]  /*7780*/  @P1 BRA `(.L_x_174) ;  /* 0xfffffff4004c1947 */ /* 0x000fea000383ffff */
[----:B------:R-:W-:Y:S05]  /*7790*/  BSYNC B0 ;  /* 0x0000000000007941 */ /* 0x000fea0003800000 */
.L_x_162:
[----:B------:R-:W-:-:S03]  /*77a0*/  UMOV UR4, 0xffffffff ;  /* 0xffffffff00047882 */ /* 0x000fc60000000000 */
[----:B------:R-:W-:Y:S05]  /*77b0*/  BRA.DIV UR4, `(.L_x_175) ;  /* 0x0000000604187947 */ /* 0x000fea000b800000 */
[----:B------:R-:W-:-:S13]  /*77c0*/  ELECT P6, URZ, PT ;  /* 0x00000000003f782f */ /* 0x000fda00038c0000 */
.L_x_189:
[----:B------:R-:W-:Y:S04]  /*77d0*/  BSSY B0, `(.L_x_176) ;  /* 0x000002b000007945 */ /* 0x000fe80003800000 */
[----:B------:R-:W-:Y:S05]  /*77e0*/  @!P6 BRA `(.L_x_177) ;  /* 0x0000000000a4e947 */ /* 0x000fea0003800000 */
[----:B------:R-:W-:-:S04]  /*77f0*/  LOP3.LUT R18, R18, 0x2, RZ, 0xfc, !PT ;  /* 0x0000000212127812 */ /* 0x000fc800078efcff */
[----:B------:R-:W-:-:S13]  /*7800*/  ISETP.NE.AND P0, PT, R18, 0x3, PT ;  /* 0x000000031200780c */ /* 0x000fda0003f05270 */
[----:B------:R-:W-:Y:S05]  /*7810*/  @!P0 BRA `(.L_x_178) ;  /* 0x0000000000048947 */ /* 0x000fea0003800000 */
[----:B------:R-:W-:Y:S01]  /*7820*/  BPT.TRAP 0x1 ;  /* 0x000000040000795c */ /* 0x000fe20000300000 */
.L_x_178:
[----:B------:R-:W0:Y:S01]  /*7830*/  S2R R5, SR_CgaCtaId ;  /* 0x0000000000057919 */ /* 0x000e220000008800 */
[----:B------:R-:W-:Y:S02]  /*7840*/  MOV R2, 0x400 ;  /* 0x0000040000027802 */ /* 0x000fe40000000f00 */
[----:B------:R-:W-:Y:S02]  /*7850*/  SHF.L.U32 R4, R0, 0x1f, RZ ;  /* 0x0000001f00047819 */ /* 0x000fe400000006ff */
[----:B0-----:R-:W-:-:S05]  /*7860*/  LEA R2, R5, R2, 0x18 ;  /* 0x0000000205027211 */ /* 0x001fca00078ec0ff */
[----:B------:R-:W-:-:S04]  /*7870*/  VIADD R2, R2, 0x20 ;  /* 0x0000002002027836 */ /* 0x000fc80000000000 */
[C---:B------:R-:W-:Y:S02]  /*7880*/  IMAD R7, R3.reuse, 0x8, R2 ;  /* 0x0000000803077824 */ /* 0x040fe400078e0202 */
[----:B------:R-:W-:Y:S02]  /*7890*/  VIADD R3, R3, 0x1 ;  /* 0x0000000103037836 */ /* 0x000fe40000000000 */
[----:B------:R-:W0:Y:S03]  /*78a0*/  SYNCS.PHASECHK.TRANS64.TRYWAIT P0, [R7+URZ], R4 ;  /* 0x00000004070075a7 */ /* 0x000e26000800017f */
[----:B------:R-:W-:-:S04]  /*78b0*/  ISETP.NE.AND P1, PT, R3, 0x4, PT ;  /* 0x000000040300780c */ /* 0x000fc80003f25270 */
[----:B------:R-:W-:Y:S02]  /*78c0*/  SEL R5, RZ, 0x1, P1 ;  /* 0x00000001ff057807 */ /* 0x000fe40000800000 */
[----:B------:R-:W-:Y:S02]  /*78d0*/  SEL R3, R3, RZ, P1 ;  /* 0x000000ff03037207 */ /* 0x000fe40000800000 */
[----:B------:R-:W-:-:S03]  /*78e0*/  LOP3.LUT R6, R0, R5, RZ, 0x3c, !PT ;  /* 0x0000000500067212 */ /* 0x000fc600078e3cff */
[----:B------:R-:W-:Y:S01]  /*78f0*/  IMAD R8, R3, 0x8, R2 ;  /* 0x0000000803087824 */ /* 0x000fe200078e0202 */
[----:B------:R-:W-:Y:S01]  /*7900*/  SHF.L.U32 R5, R6, 0x1f, RZ ;  /* 0x0000001f06057819 */ /* 0x000fe200000006ff */
[----:B0-----:R-:W-:Y:S06]  /*7910*/  @!P0 BRA `(.L_x_179) ;  /* 0x0000000000e08947 */ /* 0x001fec0003800000 */
.L_x_190:
[----:B------:R-:W1:Y:S01]  /*7920*/  SYNCS.PHASECHK.TRANS64.TRYWAIT P0, [R8+URZ], R5 ;  /* 0x00000005080075a7 */ /* 0x000e62000800017f */
[----:B------:R-:W-:-:S05]  /*7930*/  VIADD R0, R3, 0x1 ;  /* 0x0000000103007836 */ /* 0x000fca0000000000 */
[----:B------:R-:W-:-:S04]  /*7940*/  ISETP.NE.AND P1, PT, R0, 0x4, PT ;  /* 0x000000040000780c */ /* 0x000fc80003f25270 */
[----:B------:R-:W-:Y:S02]  /*7950*/  SEL R3, RZ, 0x1, P1 ;  /* 0x00000001ff037807 */ /* 0x000fe40000800000 */
[----:B0-----:R-:W-:Y:S02]  /*7960*/  SEL R7, R0, RZ, P1 ;  /* 0x000000ff00077207 */ /* 0x001fe40000800000 */
[----:B------:R-:W-:-:S03]  /*7970*/  LOP3.LUT R9, R6, R3, RZ, 0x3c, !PT ;  /* 0x0000000306097212 */ /* 0x000fc600078e3cff */
[----:B------:R-:W-:Y:S01]  /*7980*/  IMAD R11, R7, 0x8, R2 ;  /* 0x00000008070b7824 */ /* 0x000fe200078e0202 */
[----:B------:R-:W-:Y:S01]  /*7990*/  SHF.L.U32 R6, R9, 0x1f, RZ ;  /* 0x0000001f09067819 */ /* 0x000fe200000006ff */
[----:B-1----:R-:W-:Y:S06]  /*79a0*/  @!P0 BRA `(.L_x_180) ;  /* 0x0000000000d08947 */ /* 0x002fec0003800000 */
.L_x_191:
[----:B------:R-:W1:Y:S01]  /*79b0*/  SYNCS.PHASECHK.TRANS64.TRYWAIT P0, [R11+URZ], R6 ;  /* 0x000000060b0075a7 */ /* 0x000e62000800017f */
[----:B------:R-:W-:-:S05]  /*79c0*/  VIADD R0, R7, 0x1 ;  /* 0x0000000107007836 */ /* 0x000fca0000000000 */
[----:B------:R-:W-:-:S04]  /*79d0*/  ISETP.NE.AND P1, PT, R0, 0x4, PT ;  /* 0x000000040000780c */ /* 0x000fc80003f25270 */
[----:B------:R-:W-:Y:S02]  /*79e0*/  SEL R4, RZ, 0x1, P1 ;  /* 0x00000001ff047807 */ /* 0x000fe40000800000 */
[----:B------:R-:W-:Y:S02]  /*79f0*/  SEL R3, R0, RZ, P1 ;  /* 0x000000ff00037207 */ /* 0x000fe40000800000 */
[----:B------:R-:W-:Y:S01]  /*7a00*/  LOP3.LUT R0, R9, R4, RZ, 0x3c, !PT ;  /* 0x0000000409007212 */ /* 0x000fe200078e3cff */
[----:B-1----:R-:W-:Y:S06]  /*7a10*/  @!P0 BRA `(.L_x_181) ;  /* 0x0000000000c88947 */ /* 0x002fec0003800000 */
.L_x_192:
[----:B------:R-:W-:Y:S01]  /*7a20*/  IMAD R3, R3, 0x8, R2 ;  /* 0x0000000803037824 */ /* 0x000fe200078e0202 */
[----:B------:R-:W-:-:S07]  /*7a30*/  SHF.L.U32 R0, R0, 0x1f, RZ ;  /* 0x0000001f00007819 */ /* 0x000fce00000006ff */
.L_x_182:
[----:B--2---:R2:W3:Y:S02]  /*7a40*/  SYNCS.PHASECHK.TRANS64.TRYWAIT P0, [R3+URZ], R0 ;  /* 0x00000000030075a7 */ /* 0x0044e4000800017f */
[----:B---3--:R-:W-:Y:S05]  /*7a50*/  @!P0 NANOSLEEP.SYNCS 0x989680 ;  /* 0x009896800000895d */ /* 0x008fea0003900000 */
[----:B------:R-:W3:Y:S02]  /*7a60*/  @!P0 SYNCS.PHASECHK.TRANS64 P0, [R3+URZ], R0 ;  /* 0x00000000030085a7 */ /* 0x000ee4000800007f */
[----:B---3--:R-:W-:Y:S05]  /*7a70*/  @!P0 BRA `(.L_x_182) ;  /* 0xfffffffc00f08947 */ /* 0x008fea000383ffff */
.L_x_177:
[----:B------:R-:W-:Y:S05]  /*7a80*/  BSYNC B0 ;  /* 0x0000000000007941 */ /* 0x000fea0003800000 */
.L_x_176:
[----:B------:R-:W-:Y:S05]  /*7a90*/  EXIT ;  /* 0x000000000000794d */ /* 0x000fea0003800000 */
.L_x_17:
[----:B-1----:R1:W2:Y:S02]  /*7aa0*/  SYNCS.PHASECHK.TRANS64.TRYWAIT P1, [R3+URZ], R0 ;  /* 0x00000000030075a7 */ /* 0x0022a4000802017f */
[----:B--2---:R-:W-:Y:S05]  /*7ab0*/  @!P1 NANOSLEEP.SYNCS 0x989680 ;  /* 0x009896800000995d */ /* 0x004fea0003900000 */
[----:B------:R-:W2:Y:S02]  /*7ac0*/  @!P1 SYNCS.PHASECHK.TRANS64 P1, [R3+URZ], R0 ;  /* 0x00000000030095a7 */ /* 0x000ea4000802007f */
[----:B--2---:R-:W-:Y:S05]  /*7ad0*/  @!P1 BRA `(.L_x_17) ;  /* 0xfffffffc00f09947 */ /* 0x004fea000383ffff */
[----:B------:R-:W-:Y:S05]  /*7ae0*/  BRA `(.L_x_16) ;  /* 0xffffff9800707947 */ /* 0x000fea000383ffff */
.L_x_22:
[----:B-1----:R-:W-:-:S04]  /*7af0*/  IMAD.U32 R4, RZ, RZ, UR7 ;  /* 0x00000007ff047e24 */ /* 0x002fc8000f8e00ff */
[----:B------:R1:W2:Y:S03]  /*7b00*/  SYNCS.PHASECHK.TRANS64.TRYWAIT P1, [R4+URZ], R3 ;  /* 0x00000003040075a7 */ /* 0x0002a6000802017f */
[----:B--2---:R-:W-:Y:S05]  /*7b10*/  @!P1 NANOSLEEP.SYNCS 0x989680 ;  /* 0x009896800000995d */ /* 0x004fea0003900000 */
[----:B------:R-:W2:Y:S02]  /*7b20*/  @!P1 SYNCS.PHASECHK.TRANS64 P1, [R4+URZ], R3 ;  /* 0x00000003040095a7 */ /* 0x000ea4000802007f */
[----:B--2---:R-:W-:Y:S05]  /*7b30*/  @!P1 BRA `(.L_x_22) ;  /* 0xfffffffc00ec9947 */ /* 0x004fea000383ffff */
[----:B------:R-:W-:Y:S05]  /*7b40*/  BRA `(.L_x_21) ;  /* 0xffffff9c003c7947 */ /* 0x000fea000383ffff */
.L_x_163:
[----:B------:R-:W-:Y:S01]  /*7b50*/  BSSY B1, `(.L_x_183) ;  /* 0x0000006000017945 */ /* 0x000fe20003800000 */
[----:B------:R-:W-:-:S07]  /*7b60*/  IMAD.MOV.U32 R15, RZ, RZ, -0x1 ;  /* 0xffffffffff0f7424 */ /* 0x000fce00078e00ff */
[----:B------:R-:W-:Y:S05]  /*7b70*/  WARPSYNC.COLLECTIVE R15, `(.L_x_184) ;  /* 0x000000000f0c7348 */ /* 0x000fea0003c00000 */
[----:B------:R-:W-:Y:S02]  /*7b80*/  ELECT P6, UR62, PT ;  /* 0x00000000003e782f */ /* 0x000fe400038c0000 */
[----:B------:R-:W-:Y:S01]  /*7b90*/  MOV R14, UR62 ;  /* 0x0000003e000e7c02 */ /* 0x000fe20008000f00 */
[----:B------:R-:W-:Y:S10]  /*7ba0*/  ENDCOLLECTIVE ;  /* 0x000000000000791b */ /* 0x000ff40003800000 */
.L_x_184:
[----:B------:R-:W-:Y:S05]  /*7bb0*/  BSYNC B1 ;  /* 0x0000000000017941 */ /* 0x000fea0003800000 */
.L_x_183:
[----:B------:R-:W-:Y:S05]  /*7bc0*/  BRA `(.L_x_185) ;  /* 0xfffffff000487947 */ /* 0x000fea000383ffff */
.L_x_166:
[----:B0-----:R0:W1:Y:S02]  /*7bd0*/  SYNCS.PHASECHK.TRANS64.TRYWAIT P1, [R14+URZ+0x20], R7 ;  /* 0x000020070e0075a7 */ /* 0x001064000802017f */
[----:B-1----:R-:W-:Y:S05]  /*7be0*/  @!P1 NANOSLEEP.SYNCS 0x989680 ;  /* 0x009896800000995d */ /* 0x002fea0003900000 */
[----:B------:R-:W1:Y:S02]  /*7bf0*/  @!P1 SYNCS.PHASECHK.TRANS64 P1, [R14+URZ+0x20], R7 ;  /* 0x000020070e0095a7 */ /* 0x000e64000802007f */
[----:B-1----:R-:W-:Y:S05]  /*7c00*/  @!P1 BRA `(.L_x_166) ;  /* 0xfffffffc00f09947 */ /* 0x002fea000383ffff */
[----:B------:R-:W-:Y:S05]  /*7c10*/  BRA `(.L_x_186) ;  /* 0xfffffff0007c7947 */ /* 0x000fea000383ffff */
.L_x_175:
[----:B------:R-:W-:Y:S01]  /*7c20*/  BSSY B0, `(.L_x_187) ;  /* 0x0000006000007945 */ /* 0x000fe20003800000 */
[----:B------:R-:W-:-:S07]  /*7c30*/  IMAD.MOV.U32 R15, RZ, RZ, -0x1 ;  /* 0xffffffffff0f7424 */ /* 0x000fce00078e00ff */
[----:B------:R-:W-:Y:S05]  /*7c40*/  WARPSYNC.COLLECTIVE R15, `(.L_x_188) ;  /* 0x000000000f0c7348 */ /* 0x000fea0003c00000 */
[----:B------:R-:W-:Y:S02]  /*7c50*/  ELECT P6, UR62, PT ;  /* 0x00000000003e782f */ /* 0x000fe400038c0000 */
[----:B------:R-:W-:Y:S01]  /*7c60*/  MOV R14, UR62 ;  /* 0x0000003e000e7c02 */ /* 0x000fe20008000f00 */
[----:B------:R-:W-:Y:S10]  /*7c70*/  ENDCOLLECTIVE ;  /* 0x000000000000791b */ /* 0x000ff40003800000 */
.L_x_188:
[----:B------:R-:W-:Y:S05]  /*7c80*/  BSYNC B0 ;  /* 0x0000000000007941 */ /* 0x000fea0003800000 */
.L_x_187:
[----:B------:R-:W-:Y:S05]  /*7c90*/  BRA `(.L_x_189) ;  /* 0xfffffff800cc7947 */ /* 0x000fea000383ffff */
.L_x_179:
[----:B0-----:R0:W1:Y:S02]  /*7ca0*/  SYNCS.PHASECHK.TRANS64.TRYWAIT P0, [R7+URZ], R4 ;  /* 0x00000004070075a7 */ /* 0x001064000800017f */
[----:B-1----:R-:W-:Y:S05]  /*7cb0*/  @!P0 NANOSLEEP.SYNCS 0x989680 ;  /* 0x009896800000895d */ /* 0x002fea0003900000 */
[----:B------:R-:W1:Y:S02]  /*7cc0*/  @!P0 SYNCS.PHASECHK.TRANS64 P0, [R7+URZ], R4 ;  /* 0x00000004070085a7 */ /* 0x000e64000800007f */
[----:B-1----:R-:W-:Y:S05]  /*7cd0*/  @!P0 BRA `(.L_x_179) ;  /* 0xfffffffc00f08947 */ /* 0x002fea000383ffff */
[----:B------:R-:W-:Y:S05]  /*7ce0*/  BRA `(.L_x_190) ;  /* 0xfffffffc000c7947 */ /* 0x000fea000383ffff */
.L_x_180:
[----:B0-----:R0:W1:Y:S02]  /*7cf0*/  SYNCS.PHASECHK.TRANS64.TRYWAIT P0, [R8+URZ], R5 ;  /* 0x00000005080075a7 */ /* 0x001064000800017f */
[----:B-1----:R-:W-:Y:S05]  /*7d00*/  @!P0 NANOSLEEP.SYNCS 0x989680 ;  /* 0x009896800000895d */ /* 0x002fea0003900000 */
[----:B------:R-:W1:Y:S02]  /*7d10*/  @!P0 SYNCS.PHASECHK.TRANS64 P0, [R8+URZ], R5 ;  /* 0x00000005080085a7 */ /* 0x000e64000800007f */
[----:B-1----:R-:W-:Y:S05]  /*7d20*/  @!P0 BRA `(.L_x_180) ;  /* 0xfffffffc00f08947 */ /* 0x002fea000383ffff */
[----:B------:R-:W-:Y:S05]  /*7d30*/  BRA `(.L_x_191) ;  /* 0xfffffffc001c7947 */ /* 0x000fea000383ffff */
.L_x_181:
[----:B-1----:R1:W2:Y:S02]  /*7d40*/  SYNCS.PHASECHK.TRANS64.TRYWAIT P0, [R11+URZ], R6 ;  /* 0x000000060b0075a7 */ /* 0x0022a4000800017f */
[----:B--2---:R-:W-:Y:S05]  /*7d50*/  @!P0 NANOSLEEP.SYNCS 0x989680 ;  /* 0x009896800000895d */ /* 0x004fea0003900000 */
[----:B------:R-:W2:Y:S02]  /*7d60*/  @!P0 SYNCS.PHASECHK.TRANS64 P0, [R11+URZ], R6 ;  /* 0x000000060b0085a7 */ /* 0x000ea4000800007f */
[----:B--2---:R-:W-:Y:S05]  /*7d70*/  @!P0 BRA `(.L_x_181) ;  /* 0xfffffffc00f08947 */ /* 0x004fea000383ffff */
[----:B------:R-:W-:Y:S05]  /*7d80*/  BRA `(.L_x_192) ;  /* 0xfffffffc00247947 */ /* 0x000fea000383ffff */
.L_x_193:
[----:B------:R-:W-:-:S00]  /*7d90*/  BRA `(.L_x_193) ;  /* 0xfffffffc00fc7947 */ /* 0x000fc0000383ffff */
[----:B------:R-:W-:-:S00]  /*7da0*/  NOP ;  /* 0x0000000000007918 */ /* 0x000fc00000000000 */
        /* <DEDUP_REMOVED lines=13> */
.L_x_194:


//--------------------- .nv.global.init           --------------------------
	.section	.nv.global.init,"aw",@progbits
.nv.global.init:
	.type		$str$22,@object
	.size		$str$22,($str$23 - $str$22)
$str$22:
        /*0000*/ 	.byte	0x6b, 0x5f, 0x74, 0x69, 0x6c, 0x65, 0x5f, 0x63, 0x6f, 0x75, 0x6e, 0x74, 0x20, 0x3e, 0x3d, 0x20
        /*0010*/ 	.byte	0x31, 0x00
	.type		$str$23,@object
	.size		$str$23,(__unnamed_1 - $str$23)
$str$23:
        /*0012*/ 	.byte	0x2f, 0x74, 0x6d, 0x70, 0x2f, 0x63, 0x75, 0x74, 0x6c, 0x61, 0x73, 0x73, 0x5f, 0x73, 0x77, 0x65
        /*0022*/ 	.byte	0x65, 0x70, 0x5f, 0x73, 0x72, 0x63, 0x2f, 0x69, 0x6e, 0x63, 0x6c, 0x75, 0x64, 0x65, 0x2f, 0x63
        /*0032*/ 	.byte	0x75, 0x74, 0x6c, 0x61, 0x73, 0x73, 0x2f, 0x67, 0x65, 0x6d, 0x6d, 0x2f, 0x63, 0x6f, 0x6c, 0x6c
        /*0042*/ 	.byte	0x65, 0x63, 0x74, 0x69, 0x76, 0x65, 0x2f, 0x73, 0x6d, 0x39, 0x30, 0x5f, 0x6d, 0x6d, 0x61, 0x5f
        /*0052*/ 	.byte	0x74, 0x6d, 0x61, 0x5f, 0x67, 0x6d, 0x6d, 0x61, 0x5f, 0x73, 0x73, 0x5f, 0x77, 0x61, 0x72, 0x70
        /*0062*/ 	.byte	0x73, 0x70, 0x65, 0x63, 0x69, 0x61, 0x6c, 0x69, 0x7a, 0x65, 0x64, 0x2e, 0x68, 0x70, 0x70, 0x00
	.type		__unnamed_1,@object
	.size		__unnamed_1,(.L_0 - __unnamed_1)
__unnamed_1:
        /*0072*/ 	.byte	0x76, 0x6f, 0x69, 0x64, 0x20, 0x63, 0x75, 0x74, 0x6c, 0x61, 0x73, 0x73, 0x3a, 0x3a, 0x67, 0x65
        /* <DEDUP_REMOVED lines=180> */
        /*0bc2*/ 	.byte	0x69, 0x74, 0x79, 0x5d, 0x00
.L_0:


//--------------------- .nv.shared._ZN7cutlass13device_kernelINS_4gemm6kernel13GemmUniversalIN4cute5tupleIJiiiiEEENS1_10collective13CollectiveMmaINS1_34MainloopSm90TmaGmmaWarpSpecializedILi4ENS5_IJNS4_1CILi1EEESB_SB_EEENS1_35KernelTmaWarpSpecializedCooperativeEEENS5_IJNSA_ILi128EEESF_NSA_ILi64EEEEEENS_10bfloat16_tENS5_IJlSB_lEEESI_SJ_NS4_8TiledMMAINS4_8MMA_AtomIJNS4_4SM904GMMA28MMA_64x128x16_F32BF16BF16_SSILNSN_5MajorE0ELSP_0ELNSN_7ScaleInE1ELSQ_1EEEEEENS4_6LayoutINS5_IJNSA_ILi2EEESB_SB_EEENS5_IJSB_NSA_ILi0EEESW_EEEEENS5_IJNS4_10UnderscoreESZ_SZ_EEEEENS4_13SM90_TMA_LOADENS4_14ComposedLayoutINS4_7SwizzleILi3ELi4ELi3EEENS4_18smem_ptr_flag_bitsILi16EEENST_INS5_IJNSA_ILi8EEESG_EEENS5_IJSG_SB_EEEEEEEvNS4_8identityES12_S1C_vS1D_EENS_8epilogue10collective6detail29Sm90TmaWarpSpecializedAdapterINS1G_15DefaultEpilogueISI_SJ_SJ_NS1F_6thread17LinearCombinationISI_Li1EffLNS1K_9ScaleType4KindE0ELNS_15FloatRoundStyleE2ESI_EENS1_15EpilogueDefaultEEEEEvvEEEEvNT_6ParamsE --------------------------
	.section	.nv.shared._ZN7cutlass13device_kernelINS_4gemm6kernel13GemmUniversalIN4cute5tupleIJiiiiEEENS1_10collective13CollectiveMmaINS1_34MainloopSm90TmaGmmaWarpSpecializedILi4ENS5_IJNS4_1CILi1EEESB_SB_EEENS1_35KernelTmaWarpSpecializedCooperativeEEENS5_IJNSA_ILi128EEESF_NSA_ILi64EEEEEENS_10bfloat16_tENS5_IJlSB_lEEESI_SJ_NS4_8TiledMMAINS4_8MMA_AtomIJNS4_4SM904GMMA28MMA_64x128x16_F32BF16BF16_SSILNSN_5MajorE0ELSP_0ELNSN_7ScaleInE1ELSQ_1EEEEEENS4_6LayoutINS5_IJNSA_ILi2EEESB_SB_EEENS5_IJSB_NSA_ILi0EEESW_EEEEENS5_IJNS4_10UnderscoreESZ_SZ_EEEEENS4_13SM90_TMA_LOADENS4_14ComposedLayoutINS4_7SwizzleILi3ELi4ELi3EEENS4_18smem_ptr_flag_bitsILi16EEENST_INS5_IJNSA_ILi8EEESG_EEENS5_IJSG_SB_EEEEEEEvNS4_8identityES12_S1C_vS1D_EENS_8epilogue10collective6detail29Sm90TmaWarpSpecializedAdapterINS1G_15DefaultEpilogueISI_SJ_SJ_NS1F_6thread17LinearCombinationISI_Li1EffLNS1K_9ScaleType4KindE0ELNS_15FloatRoundStyleE2ESI_EENS1_15EpilogueDefaultEEEEEvvEEEEvNT_6ParamsE,"aw",@nobits
	.sectionflags	@""
	.align	16
	.zero		1024


//--------------------- .nv.shared.reserved.0     --------------------------
	.section	.nv.shared.reserved.0,"aw",@nobits
	.weak		__nv_reservedSMEM_offset_0_alias
	.size		__nv_reservedSMEM_offset_0_alias, 0, 0
	.other		__nv_reservedSMEM_offset_0_alias,@"STO_CUDA_RESERVED_SHARED STV_DEFAULT"
__nv_reservedSMEM_offset_0_alias:
	.zero		0


//--------------------- .nv.global                --------------------------
	.section	.nv.global,"aw",@nobits
.nv.global:
	.type		_ZN39_INTERNAL_cd5095de_4_k_cu_9e1760a1_30264cute1_E,@object
	.size		_ZN39_INTERNAL_cd5095de_4_k_cu_9e1760a1_30264cute1_E,(_ZN39_INTERNAL_cd5095de_4_k_cu_9e1760a1_30264cuda3std3__45__cpo6cbeginE - _ZN39_INTERNAL_cd5095de_4_k_cu_9e1760a1_30264cute1_E)
_ZN39_INTERNAL_cd5095de_4_k_cu_9e1760a1_30264cute1_E:
	.zero		1
	.type		_ZN39_INTERNAL_cd5095de_4_k_cu_9e1760a1_30264cuda3std3__45__cpo6cbeginE,@object
	.size		_ZN39_INTERNAL_cd5095de_4_k_cu_9e1760a1_30264cuda3std3__45__cpo6cbeginE,(_ZN39_INTERNAL_cd5095de_4_k_cu_9e1760a1_30264cuda3std3__48in_placeE - _ZN39_INTERNAL_cd5095de_4_k_cu_9e1760a1_30264cuda3std3__45__cpo6cbeginE)
_ZN39_INTERNAL_cd5095de_4_k_cu_9e1760a1_30264cuda3std3__45__cpo6cbeginE:
	.zero		1
	.type		_ZN39_INTERNAL_cd5095de_4_k_cu_9e1760a1_30264cuda3std3__48in_placeE,@object
	.size		_ZN39_INTERNAL_cd5095de_4_k_cu_9e1760a1_30264cuda3std3__48in_placeE,(_ZN39_INTERNAL_cd5095de_4_k_cu_9e1760a1_30264cuda3std6ranges3__45__cpo9iter_moveE - _ZN39_INTERNAL_cd5095de_4_k_cu_9e1760a1_30264cuda3std3__48in_placeE)
_ZN39_INTERNAL_cd5095de_4_k_cu_9e1760a1_30264cuda3std3__48in_placeE:
	.zero		1
	.type		_ZN39_INTERNAL_cd5095de_4_k_cu_9e1760a1_30264cuda3std6ranges3__45__cpo9iter_moveE,@object
	.size		_ZN39_INTERNAL_cd5095de_4_k_cu_9e1760a1_30264cuda3std6ranges3__45__cpo9iter_moveE,(_ZN39_INTERNAL_cd5095de_4_k_cu_9e1760a1_30264cuda3std3__45__cpo5beginE - _ZN39_INTERNAL_cd5095de_4_k_cu_9e1760a1_30264cuda3std6ranges3__45__cpo9iter_moveE)
_ZN39_INTERNAL_cd5095de_4_k_cu_9e1760a1_30264cuda3std6ranges3__45__cpo9iter_moveE:
	.zero		1
	.type		_ZN39_INTERNAL_cd5095de_4_k_cu_9e1760a1_30264cuda3std3__45__cpo5beginE,@object
	.size		_ZN39_INTERNAL_cd5095de_4_k_cu_9e1760a1_30264cuda3std3__45__cpo5beginE,(_ZN39_INTERNAL_cd5095de_4_k_cu_9e1760a1_30264cuda3std3__441_GLOBAL__N__cd5095de_4_k_cu_9e1760a1_30266ignoreE - _ZN39_INTERNAL_cd5095de_4_k_cu_9e1760a1_30264cuda3std3__45__cpo5beginE)
_ZN39_INTERNAL_cd5095de_4_k_cu_9e1760a1_30264cuda3std3__45__cpo5beginE:
	.zero		1
	.type		_ZN39_INTERNAL_cd5095de_4_k_cu_9e1760a1_30264cuda3std3__441_GLOBAL__N__cd5095de_4_k_cu_9e1760a1_30266ignoreE,@object
	.size		_ZN39_INTERNAL_cd5095de_4_k_cu_9e1760a1_30264cuda3std3__441_GLOBAL__N__cd5095de_4_k_cu_9e1760a1_30266ignoreE,(_ZN39_INTERNAL_cd5095de_4_k_cu_9e1760a1_30264cute7productE - _ZN39_INTERNAL_cd5095de_4_k_cu_9e1760a1_30264cuda3std3__441_GLOBAL__N__cd5095de_4_k_cu_9e1760a1_30266ignoreE)
_ZN39_INTERNAL_cd5095de_4_k_cu_9e1760a1_30264cuda3std3__441_GLOBAL__N__cd5095de_4_k_cu_9e1760a1_30266ignoreE:
	.zero		1
	.type		_ZN39_INTERNAL_cd5095de_4_k_cu_9e1760a1_30264cute7productE,@object
	.size		_ZN39_INTERNAL_cd5095de_4_k_cu_9e1760a1_30264cute7productE,(_ZN39_INTERNAL_cd5095de_4_k_cu_9e1760a1_30264cuda3std3__45__cpo3endE - _ZN39_INTERNAL_cd5095de_4_k_cu_9e1760a1_30264cute7productE)
_ZN39_INTERNAL_cd5095de_4_k_cu_9e1760a1_30264cute7productE:
	.zero		1
	.type		_ZN39_INTERNAL_cd5095de_4_k_cu_9e1760a1_30264cuda3std3__45__cpo3endE,@object
	.size		_ZN39_INTERNAL_cd5095de_4_k_cu_9e1760a1_30264cuda3std3__45__cpo3endE,(_ZN39_INTERNAL_cd5095de_4_k_cu_9e1760a1_30264cuda3std3__419piecewise_constructE - _ZN39_INTERNAL_cd5095de_4_k_cu_9e1760a1_30264cuda3std3__45__cpo3endE)
_ZN39_INTERNAL_cd5095de_4_k_cu_9e1760a1_30264cuda3std3__45__cpo3endE:
	.zero		1
	.type		_ZN39_INTERNAL_cd5095de_4_k_cu_9e1760a1_30264cuda3std3__419piecewise_constructE,@object
	.size		_ZN39_INTERNAL_cd5095de_4_k_cu_9e1760a1_30264cuda3std3__419piecewise_constructE,(_ZN39_INTERNAL_cd5095de_4_k_cu_9e1760a1_30264cuda3std3__45__cpo4cendE - _ZN39_INTERNAL_cd5095de_4_k_cu_9e1760a1_30264cuda3std3__419piecewise_constructE)
_ZN39_INTERNAL_cd5095de_4_k_cu_9e1760a1_30264cuda3std3__419piecewise_constructE:
	.zero		1
	.type		_ZN39_INTERNAL_cd5095de_4_k_cu_9e1760a1_30264cuda3std3__45__cpo4cendE,@object
	.size		_ZN39_INTERNAL_cd5095de_4_k_cu_9e1760a1_30264cuda3std3__45__cpo4cendE,(_ZN39_INTERNAL_cd5095de_4_k_cu_9e1760a1_30264cuda3std6ranges3__45__cpo4swapE - _ZN39_INTERNAL_cd5095de_4_k_cu_9e1760a1_30264cuda3std3__45__cpo4cendE)
_ZN39_INTERNAL_cd5095de_4_k_cu_9e1760a1_30264cuda3std3__45__cpo4cendE:
	.zero		1
	.type		_ZN39_INTERNAL_cd5095de_4_k_cu_9e1760a1_30264cuda3std6ranges3__45__cpo4swapE,@object
	.size		_ZN39_INTERNAL_cd5095de_4_k_cu_9e1760a1_30264cuda3std6ranges3__45__cpo4swapE,(.L_8 - _ZN39_INTERNAL_cd5095de_4_k_cu_9e1760a1_30264cuda3std6ranges3__45__cpo4swapE)
_ZN39_INTERNAL_cd5095de_4_k_cu_9e1760a1_30264cuda3std6ranges3__45__cpo4swapE:
	.zero		1
.L_8:


//--------------------- .nv.constant0._ZN7cutlass13device_kernelINS_4gemm6kernel13GemmUniversalIN4cute5tupleIJiiiiEEENS1_10collective13CollectiveMmaINS1_34MainloopSm90TmaGmmaWarpSpecializedILi4ENS5_IJNS4_1CILi1EEESB_SB_EEENS1_35KernelTmaWarpSpecializedCooperativeEEENS5_IJNSA_ILi128EEESF_NSA_ILi64EEEEEENS_10bfloat16_tENS5_IJlSB_lEEESI_SJ_NS4_8TiledMMAINS4_8MMA_AtomIJNS4_4SM904GMMA28MMA_64x128x16_F32BF16BF16_SSILNSN_5MajorE0ELSP_0ELNSN_7ScaleInE1ELSQ_1EEEEEENS4_6LayoutINS5_IJNSA_ILi2EEESB_SB_EEENS5_IJSB_NSA_ILi0EEESW_EEEEENS5_IJNS4_10UnderscoreESZ_SZ_EEEEENS4_13SM90_TMA_LOADENS4_14ComposedLayoutINS4_7SwizzleILi3ELi4ELi3EEENS4_18smem_ptr_flag_bitsILi16EEENST_INS5_IJNSA_ILi8EEESG_EEENS5_IJSG_SB_EEEEEEEvNS4_8identityES12_S1C_vS1D_EENS_8epilogue10collective6detail29Sm90TmaWarpSpecializedAdapterINS1G_15DefaultEpilogueISI_SJ_SJ_NS1F_6thread17LinearCombinationISI_Li1EffLNS1K_9ScaleType4KindE0ELNS_15FloatRoundStyleE2ESI_EENS1_15EpilogueDefaultEEEEEvvEEEEvNT_6ParamsE --------------------------
	.section	.nv.constant0._ZN7cutlass13device_kernelINS_4gemm6kernel13GemmUniversalIN4cute5tupleIJiiiiEEENS1_10collective13CollectiveMmaINS1_34MainloopSm90TmaGmmaWarpSpecializedILi4ENS5_IJNS4_1CILi1EEESB_SB_EEENS1_35KernelTmaWarpSpecializedCooperativeEEENS5_IJNSA_ILi128EEESF_NSA_ILi64EEEEEENS_10bfloat16_tENS5_IJlSB_lEEESI_SJ_NS4_8TiledMMAINS4_8MMA_AtomIJNS4_4SM904GMMA28MMA_64x128x16_F32BF16BF16_SSILNSN_5MajorE0ELSP_0ELNSN_7ScaleInE1ELSQ_1EEEEEENS4_6LayoutINS5_IJNSA_ILi2EEESB_SB_EEENS5_IJSB_NSA_ILi0EEESW_EEEEENS5_IJNS4_10UnderscoreESZ_SZ_EEEEENS4_13SM90_TMA_LOADENS4_14ComposedLayoutINS4_7SwizzleILi3ELi4ELi3EEENS4_18smem_ptr_flag_bitsILi16EEENST_INS5_IJNSA_ILi8EEESG_EEENS5_IJSG_SB_EEEEEEEvNS4_8identityES12_S1C_vS1D_EENS_8epilogue10collective6detail29Sm90TmaWarpSpecializedAdapterINS1G_15DefaultEpilogueISI_SJ_SJ_NS1F_6thread17LinearCombinationISI_Li1EffLNS1K_9ScaleType4KindE0ELNS_15FloatRoundStyleE2ESI_EENS1_15EpilogueDefaultEEEEEvvEEEEvNT_6ParamsE,"a",@progbits
	.sectionflags	@""
	.align	4
.nv.constant0._ZN7cutlass13device_kernelINS_4gemm6kernel13GemmUniversalIN4cute5tupleIJiiiiEEENS1_10collective13CollectiveMmaINS1_34MainloopSm90TmaGmmaWarpSpecializedILi4ENS5_IJNS4_1CILi1EEESB_SB_EEENS1_35KernelTmaWarpSpecializedCooperativeEEENS5_IJNSA_ILi128EEESF_NSA_ILi64EEEEEENS_10bfloat16_tENS5_IJlSB_lEEESI_SJ_NS4_8TiledMMAINS4_8MMA_AtomIJNS4_4SM904GMMA28MMA_64x128x16_F32BF16BF16_SSILNSN_5MajorE0ELSP_0ELNSN_7ScaleInE1ELSQ_1EEEEEENS4_6LayoutINS5_IJNSA_ILi2EEESB_SB_EEENS5_IJSB_NSA_ILi0EEESW_EEEEENS5_IJNS4_10UnderscoreESZ_SZ_EEEEENS4_13SM90_TMA_LOADENS4_14ComposedLayoutINS4_7SwizzleILi3ELi4ELi3EEENS4_18smem_ptr_flag_bitsILi16EEENST_INS5_IJNSA_ILi8EEESG_EEENS5_IJSG_SB_EEEEEEEvNS4_8identityES12_S1C_vS1D_EENS_8epilogue10collective6detail29Sm90TmaWarpSpecializedAdapterINS1G_15DefaultEpilogueISI_SJ_SJ_NS1F_6thread17LinearCombinationISI_Li1EffLNS1K_9ScaleType4KindE0ELNS_15FloatRoundStyleE2ESI_EENS1_15EpilogueDefaultEEEEEvvEEEEvNT_6ParamsE:
	.zero		1664


//--------------------- SYMBOLS --------------------------

	.type		.nv.reservedSmem.offset0,@object
	.size		.nv.reservedSmem.offset0,0x4
	.type		__assertfail,@function
